//
// Generated by NVIDIA NVVM Compiler
//
// Compiler Build ID: CL-36424714
// Cuda compilation tools, release 13.0, V13.0.88
// Based on NVVM 20.0.0
//

.version 9.0
.target sm_100
.address_size 64

	// .globl	_Z14TargetDefiningPiS_S_S_ii
.const .align 4 .b8 dir[64] = {255, 255, 255, 255, 255, 255, 255, 255, 0, 0, 0, 0, 255, 255, 255, 255, 1, 0, 0, 0, 255, 255, 255, 255, 1, 0, 0, 0, 0, 0, 0, 0, 1, 0, 0, 0, 1, 0, 0, 0, 0, 0, 0, 0, 1, 0, 0, 0, 255, 255, 255, 255, 1, 0, 0, 0, 255, 255, 255, 255};

.visible .entry _Z14TargetDefiningPiS_S_S_ii(
	.param .u64 .ptr .align 1 _Z14TargetDefiningPiS_S_S_ii_param_0,
	.param .u64 .ptr .align 1 _Z14TargetDefiningPiS_S_S_ii_param_1,
	.param .u64 .ptr .align 1 _Z14TargetDefiningPiS_S_S_ii_param_2,
	.param .u64 .ptr .align 1 _Z14TargetDefiningPiS_S_S_ii_param_3,
	.param .u32 _Z14TargetDefiningPiS_S_S_ii_param_4,
	.param .u32 _Z14TargetDefiningPiS_S_S_ii_param_5
)
{
	.reg .pred 	%p<9>;
	.reg .b32 	%r<45>;
	.reg .b64 	%rd<17>;

	ld.param.u64 	%rd7, [_Z14TargetDefiningPiS_S_S_ii_param_0];
	ld.param.u64 	%rd8, [_Z14TargetDefiningPiS_S_S_ii_param_1];
	ld.param.u64 	%rd9, [_Z14TargetDefiningPiS_S_S_ii_param_2];
	ld.param.u64 	%rd10, [_Z14TargetDefiningPiS_S_S_ii_param_3];
	ld.param.u32 	%r24, [_Z14TargetDefiningPiS_S_S_ii_param_4];
	ld.param.u32 	%r25, [_Z14TargetDefiningPiS_S_S_ii_param_5];
	mov.u32 	%r26, %tid.x;
	mov.u32 	%r27, %ctaid.x;
	mov.u32 	%r28, %ntid.x;
	mad.lo.s32 	%r1, %r27, %r28, %r26;
	mov.u32 	%r29, %tid.y;
	mov.u32 	%r30, %ctaid.y;
	mov.u32 	%r31, %ntid.y;
	mad.lo.s32 	%r2, %r30, %r31, %r29;
	mov.u32 	%r32, %nctaid.x;
	mul.lo.s32 	%r3, %r32, %r28;
	mov.u32 	%r33, %nctaid.y;
	mul.lo.s32 	%r4, %r33, %r31;
	div.s32 	%r5, %r24, %r25;
	setp.ge.s32 	%p1, %r1, %r5;
	@%p1 bra 	$L__BB0_12;
	cvta.to.global.u64 	%rd1, %rd9;
	cvta.to.global.u64 	%rd2, %rd7;
	cvta.to.global.u64 	%rd3, %rd8;
	cvta.to.global.u64 	%rd4, %rd10;
	mov.u32 	%r39, %r1;
$L__BB0_2:
	setp.ge.s32 	%p2, %r2, %r5;
	@%p2 bra 	$L__BB0_11;
	mul.lo.s32 	%r7, %r39, %r24;
	mul.lo.s32 	%r8, %r5, %r39;
	mov.u32 	%r40, %r2;
$L__BB0_4:
	setp.ge.s32 	%p3, %r1, %r25;
	add.s32 	%r34, %r40, %r7;
	mul.lo.s32 	%r10, %r34, %r25;
	add.s32 	%r35, %r40, %r8;
	cvt.s64.s32 	%rd5, %r35;
	mul.wide.s32 	%rd11, %r35, 4;
	add.s64 	%rd12, %rd1, %rd11;
	st.global.u32 	[%rd12], %r10;
	@%p3 bra 	$L__BB0_10;
	shl.b64 	%rd13, %rd5, 2;
	add.s64 	%rd6, %rd4, %rd13;
	add.s32 	%r11, %r2, %r10;
	mov.u32 	%r41, %r1;
$L__BB0_6:
	setp.ge.s32 	%p4, %r2, %r25;
	@%p4 bra 	$L__BB0_9;
	ld.global.u32 	%r43, [%rd6];
	mad.lo.s32 	%r42, %r41, %r24, %r11;
	mov.u32 	%r44, %r2;
$L__BB0_8:
	mul.wide.s32 	%rd14, %r42, 4;
	add.s64 	%rd15, %rd3, %rd14;
	add.s64 	%rd16, %rd2, %rd14;
	ld.global.u32 	%r36, [%rd16];
	ld.global.u32 	%r37, [%rd15];
	xor.b32  	%r38, %r37, %r36;
	add.s32 	%r43, %r43, %r38;
	st.global.u32 	[%rd6], %r43;
	add.s32 	%r44, %r44, %r4;
	add.s32 	%r42, %r42, %r4;
	setp.lt.s32 	%p5, %r44, %r25;
	@%p5 bra 	$L__BB0_8;
$L__BB0_9:
	add.s32 	%r41, %r41, %r3;
	setp.lt.s32 	%p6, %r41, %r25;
	@%p6 bra 	$L__BB0_6;
$L__BB0_10:
	add.s32 	%r40, %r40, %r4;
	setp.lt.s32 	%p7, %r40, %r5;
	@%p7 bra 	$L__BB0_4;
$L__BB0_11:
	add.s32 	%r39, %r39, %r3;
	setp.lt.s32 	%p8, %r39, %r5;
	@%p8 bra 	$L__BB0_2;
$L__BB0_12:
	ret;

}
	// .globl	_Z15OpticalMatchingPiS_S_S_ii
.visible .entry _Z15OpticalMatchingPiS_S_S_ii(
	.param .u64 .ptr .align 1 _Z15OpticalMatchingPiS_S_S_ii_param_0,
	.param .u64 .ptr .align 1 _Z15OpticalMatchingPiS_S_S_ii_param_1,
	.param .u64 .ptr .align 1 _Z15OpticalMatchingPiS_S_S_ii_param_2,
	.param .u64 .ptr .align 1 _Z15OpticalMatchingPiS_S_S_ii_param_3,
	.param .u32 _Z15OpticalMatchingPiS_S_S_ii_param_4,
	.param .u32 _Z15OpticalMatchingPiS_S_S_ii_param_5
)
{
	.reg .pred 	%p<20>;
	.reg .b32 	%r<69>;
	.reg .b64 	%rd<20>;

	ld.param.u64 	%rd6, [_Z15OpticalMatchingPiS_S_S_ii_param_0];
	ld.param.u64 	%rd7, [_Z15OpticalMatchingPiS_S_S_ii_param_1];
	ld.param.u64 	%rd8, [_Z15OpticalMatchingPiS_S_S_ii_param_2];
	ld.param.u64 	%rd9, [_Z15OpticalMatchingPiS_S_S_ii_param_3];
	ld.param.u32 	%r33, [_Z15OpticalMatchingPiS_S_S_ii_param_4];
	ld.param.u32 	%r34, [_Z15OpticalMatchingPiS_S_S_ii_param_5];
	mov.u32 	%r35, %tid.x;
	mov.u32 	%r36, %ctaid.x;
	mov.u32 	%r37, %ntid.x;
	mad.lo.s32 	%r1, %r36, %r37, %r35;
	mov.u32 	%r38, %tid.y;
	mov.u32 	%r39, %ctaid.y;
	mov.u32 	%r40, %ntid.y;
	mad.lo.s32 	%r2, %r39, %r40, %r38;
	mov.u32 	%r41, %nctaid.x;
	mul.lo.s32 	%r3, %r41, %r37;
	mov.u32 	%r42, %nctaid.y;
	mul.lo.s32 	%r4, %r42, %r40;
	div.s32 	%r5, %r33, %r34;
	setp.ge.s32 	%p1, %r1, %r5;
	@%p1 bra 	$L__BB1_17;
	cvta.to.global.u64 	%rd1, %rd9;
	cvta.to.global.u64 	%rd2, %rd8;
	cvta.to.global.u64 	%rd3, %rd6;
	cvta.to.global.u64 	%rd4, %rd7;
	mov.u64 	%rd11, dir;
	mov.u32 	%r58, %r1;
$L__BB1_2:
	setp.ge.s32 	%p2, %r2, %r5;
	@%p2 bra 	$L__BB1_16;
	mul.lo.s32 	%r7, %r58, %r33;
	mov.u32 	%r59, %r2;
$L__BB1_4:
	add.s32 	%r44, %r59, %r7;
	mad.lo.s32 	%r9, %r44, %r34, %r2;
	mov.b32 	%r60, 0;
$L__BB1_5:
	mul.wide.u32 	%rd10, %r60, 8;
	add.s64 	%rd12, %rd11, %rd10;
	ld.const.u32 	%r45, [%rd12];
	add.s32 	%r46, %r45, %r58;
	ld.const.u32 	%r47, [%rd12+4];
	add.s32 	%r48, %r47, %r59;
	mul.lo.s32 	%r11, %r46, %r34;
	setp.gt.s32 	%p3, %r11, -1;
	setp.lt.s32 	%p4, %r11, %r33;
	and.pred  	%p5, %p3, %p4;
	mul.lo.s32 	%r12, %r48, %r34;
	setp.gt.s32 	%p6, %r12, -1;
	setp.lt.s32 	%p7, %r12, %r33;
	and.pred  	%p8, %p6, %p7;
	and.pred  	%p10, %p5, %p8;
	not.pred 	%p11, %p10;
	@%p11 bra 	$L__BB1_14;
	setp.ge.s32 	%p12, %r1, %r34;
	mad.lo.s32 	%r13, %r11, %r33, %r12;
	mov.b32 	%r67, 0;
	@%p12 bra 	$L__BB1_12;
	mov.b32 	%r67, 0;
	mov.u32 	%r61, %r1;
$L__BB1_8:
	setp.ge.s32 	%p13, %r2, %r34;
	@%p13 bra 	$L__BB1_11;
	mul.lo.s32 	%r51, %r61, %r33;
	add.s32 	%r52, %r2, %r13;
	add.s32 	%r64, %r52, %r51;
	add.s32 	%r63, %r9, %r51;
	mov.u32 	%r65, %r2;
$L__BB1_10:
	mul.wide.s32 	%rd13, %r64, 4;
	add.s64 	%rd14, %rd4, %rd13;
	mul.wide.s32 	%rd15, %r63, 4;
	add.s64 	%rd16, %rd3, %rd15;
	ld.global.nc.u32 	%r53, [%rd16];
	ld.global.nc.u32 	%r54, [%rd14];
	xor.b32  	%r55, %r54, %r53;
	add.s32 	%r67, %r55, %r67;
	add.s32 	%r65, %r65, %r4;
	add.s32 	%r64, %r64, %r4;
	add.s32 	%r63, %r63, %r4;
	setp.lt.s32 	%p14, %r65, %r34;
	@%p14 bra 	$L__BB1_10;
$L__BB1_11:
	add.s32 	%r61, %r61, %r3;
	setp.lt.s32 	%p15, %r61, %r34;
	@%p15 bra 	$L__BB1_8;
$L__BB1_12:
	div.s32 	%r56, %r7, %r34;
	add.s32 	%r29, %r56, %r59;
	mul.wide.s32 	%rd17, %r29, 4;
	add.s64 	%rd5, %rd1, %rd17;
	ld.global.u32 	%r57, [%rd5];
	setp.ge.s32 	%p16, %r67, %r57;
	@%p16 bra 	$L__BB1_14;
	st.global.u32 	[%rd5], %r67;
	add.s64 	%rd19, %rd2, %rd17;
	st.global.u32 	[%rd19], %r13;
$L__BB1_14:
	add.s32 	%r60, %r60, 1;
	setp.ne.s32 	%p17, %r60, 8;
	@%p17 bra 	$L__BB1_5;
	add.s32 	%r59, %r59, %r4;
	setp.lt.s32 	%p18, %r59, %r5;
	@%p18 bra 	$L__BB1_4;
$L__BB1_16:
	add.s32 	%r58, %r58, %r3;
	setp.lt.s32 	%p19, %r58, %r5;
	@%p19 bra 	$L__BB1_2;
$L__BB1_17:
	ret;

}
	// .globl	_Z22OpticalFlowCalculationPiS_S_S_ii
.visible .entry _Z22OpticalFlowCalculationPiS_S_S_ii(
	.param .u64 .ptr .align 1 _Z22OpticalFlowCalculationPiS_S_S_ii_param_0,
	.param .u64 .ptr .align 1 _Z22OpticalFlowCalculationPiS_S_S_ii_param_1,
	.param .u64 .ptr .align 1 _Z22OpticalFlowCalculationPiS_S_S_ii_param_2,
	.param .u64 .ptr .align 1 _Z22OpticalFlowCalculationPiS_S_S_ii_param_3,
	.param .u32 _Z22OpticalFlowCalculationPiS_S_S_ii_param_4,
	.param .u32 _Z22OpticalFlowCalculationPiS_S_S_ii_param_5
)
{
	.reg .pred 	%p<9>;
	.reg .b32 	%r<46>;
	.reg .b64 	%rd<16>;

	ld.param.u64 	%rd5, [_Z22OpticalFlowCalculationPiS_S_S_ii_param_0];
	ld.param.u64 	%rd6, [_Z22OpticalFlowCalculationPiS_S_S_ii_param_1];
	ld.param.u64 	%rd7, [_Z22OpticalFlowCalculationPiS_S_S_ii_param_2];
	ld.param.u64 	%rd8, [_Z22OpticalFlowCalculationPiS_S_S_ii_param_3];
	ld.param.u32 	%r23, [_Z22OpticalFlowCalculationPiS_S_S_ii_param_4];
	ld.param.u32 	%r24, [_Z22OpticalFlowCalculationPiS_S_S_ii_param_5];
	mov.u32 	%r25, %tid.x;
	mov.u32 	%r26, %ctaid.x;
	mov.u32 	%r27, %ntid.x;
	mad.lo.s32 	%r1, %r26, %r27, %r25;
	mov.u32 	%r28, %tid.y;
	mov.u32 	%r29, %ctaid.y;
	mov.u32 	%r30, %ntid.y;
	mad.lo.s32 	%r2, %r29, %r30, %r28;
	mov.u32 	%r31, %nctaid.x;
	mul.lo.s32 	%r3, %r31, %r27;
	mov.u32 	%r32, %nctaid.y;
	mul.lo.s32 	%r4, %r32, %r30;
	div.s32 	%r5, %r23, %r24;
	setp.ge.s32 	%p1, %r1, %r5;
	@%p1 bra 	$L__BB2_12;
	cvta.to.global.u64 	%rd1, %rd7;
	cvta.to.global.u64 	%rd2, %rd5;
	cvta.to.global.u64 	%rd3, %rd6;
	cvta.to.global.u64 	%rd4, %rd8;
	mov.u32 	%r40, %r1;
$L__BB2_2:
	setp.ge.s32 	%p2, %r2, %r5;
	@%p2 bra 	$L__BB2_11;
	mul.lo.s32 	%r7, %r40, %r23;
	mov.u32 	%r41, %r2;
$L__BB2_4:
	setp.ge.s32 	%p3, %r1, %r24;
	@%p3 bra 	$L__BB2_10;
	mad.lo.s32 	%r33, %r5, %r40, %r41;
	mul.wide.s32 	%rd9, %r33, 4;
	add.s64 	%rd10, %rd1, %rd9;
	ld.global.u32 	%r34, [%rd10];
	add.s32 	%r35, %r41, %r7;
	add.s32 	%r9, %r2, %r34;
	mad.lo.s32 	%r10, %r35, %r24, %r2;
	mov.u32 	%r42, %r1;
$L__BB2_6:
	setp.ge.s32 	%p4, %r2, %r24;
	@%p4 bra 	$L__BB2_9;
	mul.lo.s32 	%r36, %r42, %r23;
	add.s32 	%r44, %r9, %r36;
	add.s32 	%r43, %r10, %r36;
	mov.u32 	%r45, %r2;
$L__BB2_8:
	mul.wide.s32 	%rd11, %r44, 4;
	add.s64 	%rd12, %rd3, %rd11;
	mul.wide.s32 	%rd13, %r43, 4;
	add.s64 	%rd14, %rd4, %rd13;
	add.s64 	%rd15, %rd2, %rd13;
	ld.global.u32 	%r37, [%rd15];
	ld.global.u32 	%r38, [%rd12];
	sub.s32 	%r39, %r37, %r38;
	st.global.u32 	[%rd14], %r39;
	add.s32 	%r45, %r45, %r4;
	add.s32 	%r44, %r44, %r4;
	add.s32 	%r43, %r43, %r4;
	setp.lt.s32 	%p5, %r45, %r24;
	@%p5 bra 	$L__BB2_8;
$L__BB2_9:
	add.s32 	%r42, %r42, %r3;
	setp.lt.s32 	%p6, %r42, %r24;
	@%p6 bra 	$L__BB2_6;
$L__BB2_10:
	add.s32 	%r41, %r41, %r4;
	setp.lt.s32 	%p7, %r41, %r5;
	@%p7 bra 	$L__BB2_4;
$L__BB2_11:
	add.s32 	%r40, %r40, %r3;
	setp.lt.s32 	%p8, %r40, %r5;
	@%p8 bra 	$L__BB2_2;
$L__BB2_12:
	ret;

}


// ===== COMPILED SASS (sm_100) =====

	.target	sm_100

	.elftype	@"ET_EXEC"


//--------------------- .note.nv.tkinfo           --------------------------
	.section	.note.nv.tkinfo,"",@"SHT_NOTE"
	.sectionflags	@"SHF_NOTE_NV_TKINFO"
	.tkinfo
        /*0018*/ 	.word	0x00000002
        /*0030*/ 	.string	""
        /*0030*/ 	.string	"ptxas"
        /*0030*/ 	.string	"Cuda compilation tools, release 13.0, V13.0.88"
        /*0030*/ 	.string	"Build cuda_13.0.r13.0/compiler.36424714_0"
        /*0030*/ 	.string	"-arch sm_100 -m 64 "



//--------------------- .note.nv.cuinfo           --------------------------
	.section	.note.nv.cuinfo,"",@"SHT_NOTE"
	.sectionflags	@"SHF_NOTE_NV_CUINFO"
        /*0018*/ 	.short	0x0002
        /*001a*/ 	.short	0x0064
        /*001c*/ 	.short	0x0082
	.zero		2


//--------------------- .nv.info                  --------------------------
	.section	.nv.info,"",@"SHT_CUDA_INFO"
	.align	4


	//----- nvinfo : EIATTR_REGCOUNT
	.align		4
        /*0000*/ 	.byte	0x04, 0x2f
        /*0002*/ 	.short	(.L_2 - .L_1)
	.align		4
.L_1:
        /*0004*/ 	.word	index@(_Z14TargetDefiningPiS_S_S_ii)
        /*0008*/ 	.word	0x0000001e


	//----- nvinfo : EIATTR_FRAME_SIZE
	.align		4
.L_2:
        /*000c*/ 	.byte	0x04, 0x11
        /*000e*/ 	.short	(.L_4 - .L_3)
	.align		4
.L_3:
        /*0010*/ 	.word	index@(_Z14TargetDefiningPiS_S_S_ii)
        /*0014*/ 	.word	0x00000000


	//----- nvinfo : EIATTR_REGCOUNT
	.align		4
.L_4:
        /*0018*/ 	.byte	0x04, 0x2f
        /*001a*/ 	.short	(.L_6 - .L_5)
	.align		4
.L_5:
        /*001c*/ 	.word	index@(_Z15OpticalMatchingPiS_S_S_ii)
        /*0020*/ 	.word	0x0000001b


	//----- nvinfo : EIATTR_FRAME_SIZE
	.align		4
.L_6:
        /*0024*/ 	.byte	0x04, 0x11
        /*0026*/ 	.short	(.L_8 - .L_7)
	.align		4
.L_7:
        /*0028*/ 	.word	index@(_Z15OpticalMatchingPiS_S_S_ii)
        /*002c*/ 	.word	0x00000000


	//----- nvinfo : EIATTR_REGCOUNT
	.align		4
.L_8:
        /*0030*/ 	.byte	0x04, 0x2f
        /*0032*/ 	.short	(.L_10 - .L_9)
	.align		4
.L_9:
        /*0034*/ 	.word	index@(_Z22OpticalFlowCalculationPiS_S_S_ii)
        /*0038*/ 	.word	0x0000001c


	//----- nvinfo : EIATTR_FRAME_SIZE
	.align		4
.L_10:
        /*003c*/ 	.byte	0x04, 0x11
        /*003e*/ 	.short	(.L_12 - .L_11)
	.align		4
.L_11:
        /*0040*/ 	.word	index@(_Z22OpticalFlowCalculationPiS_S_S_ii)
        /*0044*/ 	.word	0x00000000


	//----- nvinfo : EIATTR_MIN_STACK_SIZE
	.align		4
.L_12:
        /*0048*/ 	.byte	0x04, 0x12
        /*004a*/ 	.short	(.L_14 - .L_13)
	.align		4
.L_13:
        /*004c*/ 	.word	index@(_Z22OpticalFlowCalculationPiS_S_S_ii)
        /*0050*/ 	.word	0x00000000


	//----- nvinfo : EIATTR_MIN_STACK_SIZE
	.align		4
.L_14:
        /*0054*/ 	.byte	0x04, 0x12
        /*0056*/ 	.short	(.L_16 - .L_15)
	.align		4
.L_15:
        /*0058*/ 	.word	index@(_Z15OpticalMatchingPiS_S_S_ii)
        /*005c*/ 	.word	0x00000000


	//----- nvinfo : EIATTR_MIN_STACK_SIZE
	.align		4
.L_16:
        /*0060*/ 	.byte	0x04, 0x12
        /*0062*/ 	.short	(.L_18 - .L_17)
	.align		4
.L_17:
        /*0064*/ 	.word	index@(_Z14TargetDefiningPiS_S_S_ii)
        /*0068*/ 	.word	0x00000000
.L_18:


//--------------------- .nv.compat                --------------------------
	.section	.nv.compat,"",@"SHT_CUDA_COMPAT_INFO"
	.align	4
        /*0000*/ 	.byte	0x02, 0x09, 0x00, 0x00, 0x02, 0x02, 0x01, 0x00, 0x02, 0x05, 0x05, 0x00, 0x03, 0x07, 0x01, 0x01
        /*0010*/ 	.byte	0x02, 0x03, 0x00, 0x00, 0x02, 0x06, 0x01, 0x00, 0x04, 0x0b, 0x08, 0x00, 0x09, 0x00, 0x00, 0x00
        /*0020*/ 	.byte	0x00, 0x00, 0x00, 0x00


//--------------------- .nv.info._Z22OpticalFlowCalculationPiS_S_S_ii --------------------------
	.section	.nv.info._Z22OpticalFlowCalculationPiS_S_S_ii,"",@"SHT_CUDA_INFO"
	.sectionflags	@""
	.align	4


	//----- nvinfo : EIATTR_CUDA_API_VERSION
	.align		4
        /*0000*/ 	.byte	0x04, 0x37
        /*0002*/ 	.short	(.L_20 - .L_19)
.L_19:
        /*0004*/ 	.word	0x00000082


	//----- nvinfo : EIATTR_KPARAM_INFO
	.align		4
.L_20:
        /*0008*/ 	.byte	0x04, 0x17
        /*000a*/ 	.short	(.L_22 - .L_21)
.L_21:
        /*000c*/ 	.word	0x00000000
        /*0010*/ 	.short	0x0005
        /*0012*/ 	.short	0x0024
        /*0014*/ 	.byte	0x00, 0xf0, 0x11, 0x00


	//----- nvinfo : EIATTR_KPARAM_INFO
	.align		4
.L_22:
        /*0018*/ 	.byte	0x04, 0x17
        /*001a*/ 	.short	(.L_24 - .L_23)
.L_23:
        /*001c*/ 	.word	0x00000000
        /*0020*/ 	.short	0x0004
        /*0022*/ 	.short	0x0020
        /*0024*/ 	.byte	0x00, 0xf0, 0x11, 0x00


	//----- nvinfo : EIATTR_KPARAM_INFO
	.align		4
.L_24:
        /*0028*/ 	.byte	0x04, 0x17
        /*002a*/ 	.short	(.L_26 - .L_25)
.L_25:
        /*002c*/ 	.word	0x00000000
        /*0030*/ 	.short	0x0003
        /*0032*/ 	.short	0x0018
        /*0034*/ 	.byte	0x00, 0xf5, 0x21, 0x00


	//----- nvinfo : EIATTR_KPARAM_INFO
	.align		4
.L_26:
        /*0038*/ 	.byte	0x04, 0x17
        /*003a*/ 	.short	(.L_28 - .L_27)
.L_27:
        /*003c*/ 	.word	0x00000000
        /*0040*/ 	.short	0x0002
        /*0042*/ 	.short	0x0010
        /*0044*/ 	.byte	0x00, 0xf5, 0x21, 0x00


	//----- nvinfo : EIATTR_KPARAM_INFO
	.align		4
.L_28:
        /*0048*/ 	.byte	0x04, 0x17
        /*004a*/ 	.short	(.L_30 - .L_29)
.L_29:
        /*004c*/ 	.word	0x00000000
        /*0050*/ 	.short	0x0001
        /*0052*/ 	.short	0x0008
        /*0054*/ 	.byte	0x00, 0xf5, 0x21, 0x00


	//----- nvinfo : EIATTR_KPARAM_INFO
	.align		4
.L_30:
        /*0058*/ 	.byte	0x04, 0x17
        /*005a*/ 	.short	(.L_32 - .L_31)
.L_31:
        /*005c*/ 	.word	0x00000000
        /*0060*/ 	.short	0x0000
        /*0062*/ 	.short	0x0000
        /*0064*/ 	.byte	0x00, 0xf5, 0x21, 0x00


	//----- nvinfo : EIATTR_SPARSE_MMA_MASK
	.align		4
.L_32:
        /*0068*/ 	.byte	0x03, 0x50
        /*006a*/ 	.short	0x0000


	//----- nvinfo : EIATTR_MAXREG_COUNT
	.align		4
        /*006c*/ 	.byte	0x03, 0x1b
        /*006e*/ 	.short	0x00ff


	//----- nvinfo : EIATTR_MERCURY_ISA_VERSION
	.align		4
        /*0070*/ 	.byte	0x03, 0x5f
        /*0072*/ 	.short	0x0101


	//----- nvinfo : EIATTR_VRC_CTA_INIT_COUNT
	.align		4
        /*0074*/ 	.byte	0x02, 0x4a
	.zero		1
	.zero		1


	//----- nvinfo : EIATTR_EXIT_INSTR_OFFSETS
	.align		4
        /*0078*/ 	.byte	0x04, 0x1c
        /*007a*/ 	.short	(.L_34 - .L_33)


	//   ....[0]....
.L_33:
        /*007c*/ 	.word	0x00000260


	//   ....[1]....
        /*0080*/ 	.word	0x000005d0


	//----- nvinfo : EIATTR_CRS_STACK_SIZE
	.align		4
.L_34:
        /*0084*/ 	.byte	0x04, 0x1e
        /*0086*/ 	.short	(.L_36 - .L_35)
.L_35:
        /*0088*/ 	.word	0x00000000


	//----- nvinfo : EIATTR_CBANK_PARAM_SIZE
	.align		4
.L_36:
        /*008c*/ 	.byte	0x03, 0x19
        /*008e*/ 	.short	0x0028


	//----- nvinfo : EIATTR_PARAM_CBANK
	.align		4
        /*0090*/ 	.byte	0x04, 0x0a
        /*0092*/ 	.short	(.L_38 - .L_37)
	.align		4
.L_37:
        /*0094*/ 	.word	index@(.nv.constant0._Z22OpticalFlowCalculationPiS_S_S_ii)
        /*0098*/ 	.short	0x0380
        /*009a*/ 	.short	0x0028


	//----- nvinfo : EIATTR_SW_WAR
	.align		4
.L_38:
        /*009c*/ 	.byte	0x04, 0x36
        /*009e*/ 	.short	(.L_40 - .L_39)
.L_39:
        /*00a0*/ 	.word	0x00000008
.L_40:


//--------------------- .nv.info._Z15OpticalMatchingPiS_S_S_ii --------------------------
	.section	.nv.info._Z15OpticalMatchingPiS_S_S_ii,"",@"SHT_CUDA_INFO"
	.sectionflags	@""
	.align	4


	//----- nvinfo : EIATTR_CUDA_API_VERSION
	.align		4
        /*0000*/ 	.byte	0x04, 0x37
        /*0002*/ 	.short	(.L_42 - .L_41)
.L_41:
        /*0004*/ 	.word	0x00000082


	//----- nvinfo : EIATTR_KPARAM_INFO
	.align		4
.L_42:
        /*0008*/ 	.byte	0x04, 0x17
        /*000a*/ 	.short	(.L_44 - .L_43)
.L_43:
        /*000c*/ 	.word	0x00000000
        /*0010*/ 	.short	0x0005
        /*0012*/ 	.short	0x0024
        /*0014*/ 	.byte	0x00, 0xf0, 0x11, 0x00


	//----- nvinfo : EIATTR_KPARAM_INFO
	.align		4
.L_44:
        /*0018*/ 	.byte	0x04, 0x17
        /*001a*/ 	.short	(.L_46 - .L_45)
.L_45:
        /*001c*/ 	.word	0x00000000
        /*0020*/ 	.short	0x0004
        /*0022*/ 	.short	0x0020
        /*0024*/ 	.byte	0x00, 0xf0, 0x11, 0x00


	//----- nvinfo : EIATTR_KPARAM_INFO
	.align		4
.L_46:
        /*0028*/ 	.byte	0x04, 0x17
        /*002a*/ 	.short	(.L_48 - .L_47)
.L_47:
        /*002c*/ 	.word	0x00000000
        /*0030*/ 	.short	0x0003
        /*0032*/ 	.short	0x0018
        /*0034*/ 	.byte	0x00, 0xf5, 0x21, 0x00


	//----- nvinfo : EIATTR_KPARAM_INFO
	.align		4
.L_48:
        /*0038*/ 	.byte	0x04, 0x17
        /*003a*/ 	.short	(.L_50 - .L_49)
.L_49:
        /*003c*/ 	.word	0x00000000
        /*0040*/ 	.short	0x0002
        /*0042*/ 	.short	0x0010
        /*0044*/ 	.byte	0x00, 0xf5, 0x21, 0x00


	//----- nvinfo : EIATTR_KPARAM_INFO
	.align		4
.L_50:
        /*0048*/ 	.byte	0x04, 0x17
        /*004a*/ 	.short	(.L_52 - .L_51)
.L_51:
        /*004c*/ 	.word	0x00000000
        /*0050*/ 	.short	0x0001
        /*0052*/ 	.short	0x0008
        /*0054*/ 	.byte	0x00, 0xf5, 0x21, 0x00


	//----- nvinfo : EIATTR_KPARAM_INFO
	.align		4
.L_52:
        /*0058*/ 	.byte	0x04, 0x17
        /*005a*/ 	.short	(.L_54 - .L_53)
.L_53:
        /*005c*/ 	.word	0x00000000
        /*0060*/ 	.short	0x0000
        /*0062*/ 	.short	0x0000
        /*0064*/ 	.byte	0x00, 0xf5, 0x21, 0x00


	//----- nvinfo : EIATTR_SPARSE_MMA_MASK
	.align		4
.L_54:
        /*0068*/ 	.byte	0x03, 0x50
        /*006a*/ 	.short	0x0000


	//----- nvinfo : EIATTR_MAXREG_COUNT
	.align		4
        /*006c*/ 	.byte	0x03, 0x1b
        /*006e*/ 	.short	0x00ff


	//----- nvinfo : EIATTR_MERCURY_ISA_VERSION
	.align		4
        /*0070*/ 	.byte	0x03, 0x5f
        /*0072*/ 	.short	0x0101


	//----- nvinfo : EIATTR_VRC_CTA_INIT_COUNT
	.align		4
        /*0074*/ 	.byte	0x02, 0x4a
	.zero		1
	.zero		1


	//----- nvinfo : EIATTR_EXIT_INSTR_OFFSETS
	.align		4
        /*0078*/ 	.byte	0x04, 0x1c
        /*007a*/ 	.short	(.L_56 - .L_55)


	//   ....[0]....
.L_55:
        /*007c*/ 	.word	0x00000270


	//   ....[1]....
        /*0080*/ 	.word	0x00000920


	//----- nvinfo : EIATTR_CRS_STACK_SIZE
	.align		4
.L_56:
        /*0084*/ 	.byte	0x04, 0x1e
        /*0086*/ 	.short	(.L_58 - .L_57)
.L_57:
        /*0088*/ 	.word	0x00000000


	//----- nvinfo : EIATTR_CBANK_PARAM_SIZE
	.align		4
.L_58:
        /*008c*/ 	.byte	0x03, 0x19
        /*008e*/ 	.short	0x0028


	//----- nvinfo : EIATTR_PARAM_CBANK
	.align		4
        /*0090*/ 	.byte	0x04, 0x0a
        /*0092*/ 	.short	(.L_60 - .L_59)
	.align		4
.L_59:
        /*0094*/ 	.word	index@(.nv.constant0._Z15OpticalMatchingPiS_S_S_ii)
        /*0098*/ 	.short	0x0380
        /*009a*/ 	.short	0x0028


	//----- nvinfo : EIATTR_SW_WAR
	.align		4
.L_60:
        /*009c*/ 	.byte	0x04, 0x36
        /*009e*/ 	.short	(.L_62 - .L_61)
.L_61:
        /*00a0*/ 	.word	0x00000008
.L_62:


//--------------------- .nv.info._Z14TargetDefiningPiS_S_S_ii --------------------------
	.section	.nv.info._Z14TargetDefiningPiS_S_S_ii,"",@"SHT_CUDA_INFO"
	.sectionflags	@""
	.align	4


	//----- nvinfo : EIATTR_CUDA_API_VERSION
	.align		4
        /*0000*/ 	.byte	0x04, 0x37
        /*0002*/ 	.short	(.L_64 - .L_63)
.L_63:
        /*0004*/ 	.word	0x00000082


	//----- nvinfo : EIATTR_KPARAM_INFO
	.align		4
.L_64:
        /*0008*/ 	.byte	0x04, 0x17
        /*000a*/ 	.short	(.L_66 - .L_65)
.L_65:
        /*000c*/ 	.word	0x00000000
        /*0010*/ 	.short	0x0005
        /*0012*/ 	.short	0x0024
        /*0014*/ 	.byte	0x00, 0xf0, 0x11, 0x00


	//----- nvinfo : EIATTR_KPARAM_INFO
	.align		4
.L_66:
        /*0018*/ 	.byte	0x04, 0x17
        /*001a*/ 	.short	(.L_68 - .L_67)
.L_67:
        /*001c*/ 	.word	0x00000000
        /*0020*/ 	.short	0x0004
        /*0022*/ 	.short	0x0020
        /*0024*/ 	.byte	0x00, 0xf0, 0x11, 0x00


	//----- nvinfo : EIATTR_KPARAM_INFO
	.align		4
.L_68:
        /*0028*/ 	.byte	0x04, 0x17
        /*002a*/ 	.short	(.L_70 - .L_69)
.L_69:
        /*002c*/ 	.word	0x00000000
        /*0030*/ 	.short	0x0003
        /*0032*/ 	.short	0x0018
        /*0034*/ 	.byte	0x00, 0xf5, 0x21, 0x00


	//----- nvinfo : EIATTR_KPARAM_INFO
	.align		4
.L_70:
        /*0038*/ 	.byte	0x04, 0x17
        /*003a*/ 	.short	(.L_72 - .L_71)
.L_71:
        /*003c*/ 	.word	0x00000000
        /*0040*/ 	.short	0x0002
        /*0042*/ 	.short	0x0010
        /*0044*/ 	.byte	0x00, 0xf5, 0x21, 0x00


	//----- nvinfo : EIATTR_KPARAM_INFO
	.align		4
.L_72:
        /*0048*/ 	.byte	0x04, 0x17
        /*004a*/ 	.short	(.L_74 - .L_73)
.L_73:
        /*004c*/ 	.word	0x00000000
        /*0050*/ 	.short	0x0001
        /*0052*/ 	.short	0x0008
        /*0054*/ 	.byte	0x00, 0xf5, 0x21, 0x00


	//----- nvinfo : EIATTR_KPARAM_INFO
	.align		4
.L_74:
        /*0058*/ 	.byte	0x04, 0x17
        /*005a*/ 	.short	(.L_76 - .L_75)
.L_75:
        /*005c*/ 	.word	0x00000000
        /*0060*/ 	.short	0x0000
        /*0062*/ 	.short	0x0000
        /*0064*/ 	.byte	0x00, 0xf5, 0x21, 0x00


	//----- nvinfo : EIATTR_SPARSE_MMA_MASK
	.align		4
.L_76:
        /*0068*/ 	.byte	0x03, 0x50
        /*006a*/ 	.short	0x0000


	//----- nvinfo : EIATTR_MAXREG_COUNT
	.align		4
        /*006c*/ 	.byte	0x03, 0x1b
        /*006e*/ 	.short	0x00ff


	//----- nvinfo : EIATTR_MERCURY_ISA_VERSION
	.align		4
        /*0070*/ 	.byte	0x03, 0x5f
        /*0072*/ 	.short	0x0101


	//----- nvinfo : EIATTR_VRC_CTA_INIT_COUNT
	.align		4
        /*0074*/ 	.byte	0x02, 0x4a
	.zero		1
	.zero		1


	//----- nvinfo : EIATTR_EXIT_INSTR_OFFSETS
	.align		4
        /*0078*/ 	.byte	0x04, 0x1c
        /*007a*/ 	.short	(.L_78 - .L_77)


	//   ....[0]....
.L_77:
        /*007c*/ 	.word	0x00000270


	//   ....[1]....
        /*0080*/ 	.word	0x00000600


	//----- nvinfo : EIATTR_CRS_STACK_SIZE
	.align		4
.L_78:
        /*0084*/ 	.byte	0x04, 0x1e
        /*0086*/ 	.short	(.L_80 - .L_79)
.L_79:
        /*0088*/ 	.word	0x00000000


	//----- nvinfo : EIATTR_CBANK_PARAM_SIZE
	.align		4
.L_80:
        /*008c*/ 	.byte	0x03, 0x19
        /*008e*/ 	.short	0x0028


	//----- nvinfo : EIATTR_PARAM_CBANK
	.align		4
        /*0090*/ 	.byte	0x04, 0x0a
        /*0092*/ 	.short	(.L_82 - .L_81)
	.align		4
.L_81:
        /*0094*/ 	.word	index@(.nv.constant0._Z14TargetDefiningPiS_S_S_ii)
        /*0098*/ 	.short	0x0380
        /*009a*/ 	.short	0x0028


	//----- nvinfo : EIATTR_SW_WAR
	.align		4
.L_82:
        /*009c*/ 	.byte	0x04, 0x36
        /*009e*/ 	.short	(.L_84 - .L_83)
.L_83:
        /*00a0*/ 	.word	0x00000008
.L_84:


//--------------------- .nv.callgraph             --------------------------
	.section	.nv.callgraph,"",@"SHT_CUDA_CALLGRAPH"
	.align	4
	.sectionentsize	8
	.align		4
        /*0000*/ 	.word	0x00000000
	.align		4
        /*0004*/ 	.word	0xffffffff
	.align		4
        /*0008*/ 	.word	0x00000000
	.align		4
        /*000c*/ 	.word	0xfffffffe
	.align		4
        /*0010*/ 	.word	0x00000000
	.align		4
        /*0014*/ 	.word	0xfffffffd
	.align		4
        /*0018*/ 	.word	0x00000000
	.align		4
        /*001c*/ 	.word	0xfffffffc


//--------------------- .nv.constant3             --------------------------
	.section	.nv.constant3,"a",@progbits
	.align	4
.nv.constant3:
	.type		dir,@object
	.size		dir,(.L_0 - dir)
dir:
        /*0000*/ 	.byte	0xff, 0xff, 0xff, 0xff, 0xff, 0xff, 0xff, 0xff, 0x00, 0x00, 0x00, 0x00, 0xff, 0xff, 0xff, 0xff
        /*0010*/ 	.byte	0x01, 0x00, 0x00, 0x00, 0xff, 0xff, 0xff, 0xff, 0x01, 0x00, 0x00, 0x00, 0x00, 0x00, 0x00, 0x00
        /*0020*/ 	.byte	0x01, 0x00, 0x00, 0x00, 0x01, 0x00, 0x00, 0x00, 0x00, 0x00, 0x00, 0x00, 0x01, 0x00, 0x00, 0x00
        /*0030*/ 	.byte	0xff, 0xff, 0xff, 0xff, 0x01, 0x00, 0x00, 0x00, 0xff, 0xff, 0xff, 0xff, 0x00, 0x00, 0x00, 0x00
.L_0:


//--------------------- .text._Z22OpticalFlowCalculationPiS_S_S_ii --------------------------
	.section	.text._Z22OpticalFlowCalculationPiS_S_S_ii,"ax",@progbits
	.align	128
        .global         _Z22OpticalFlowCalculationPiS_S_S_ii
        .type           _Z22OpticalFlowCalculationPiS_S_S_ii,@function
        .size           _Z22OpticalFlowCalculationPiS_S_S_ii,(.L_x_36 - _Z22OpticalFlowCalculationPiS_S_S_ii)
        .other          _Z22OpticalFlowCalculationPiS_S_S_ii,@"STO_CUDA_ENTRY STV_DEFAULT"
_Z22OpticalFlowCalculationPiS_S_S_ii:
.text._Z22OpticalFlowCalculationPiS_S_S_ii:
[----:B------:R-:W-:Y:S08]  /*0000*/  LDC R1, c[0x0][0x37c] ;  /* 0x0000df00ff017b82 */ /* 0x000ff00000000800 */
[----:B------:R-:W0:Y:S01]  /*0010*/  LDC.64 R2, c[0x0][0x3a0] ;  /* 0x0000e800ff027b82 */ /* 0x000e220000000a00 */
[----:B------:R-:W1:Y:S07]  /*0020*/  S2R R8, SR_TID.Y ;  /* 0x0000000000087919 */ /* 0x000e6e0000002200 */
[----:B------:R-:W2:Y:S08]  /*0030*/  S2UR UR4, SR_CTAID.X ;  /* 0x00000000000479c3 */ /* 0x000eb00000002500 */
[----:B------:R-:W1:Y:S01]  /*0040*/  S2UR UR5, SR_CTAID.Y ;  /* 0x00000000000579c3 */ /* 0x000e620000002600 */
[----:B0-----:R-:W-:-:S04]  /*0050*/  IABS R7, R3 ;  /* 0x0000000300077213 */ /* 0x001fc80000000000 */
[----:B------:R-:W0:Y:S08]  /*0060*/  I2F.RP R0, R7 ;  /* 0x0000000700007306 */ /* 0x000e300000209400 */
[----:B0-----:R-:W0:Y:S02]  /*0070*/  MUFU.RCP R0, R0 ;  /* 0x0000000000007308 */ /* 0x001e240000001000 */
[----:B0-----:R-:W-:-:S06]  /*0080*/  IADD3 R4, PT, PT, R0, 0xffffffe, RZ ;  /* 0x0ffffffe00047810 */ /* 0x001fcc0007ffe0ff */
[----:B------:R0:W3:Y:S02]  /*0090*/  F2I.FTZ.U32.TRUNC.NTZ R5, R4 ;  /* 0x0000000400057305 */ /* 0x0000e4000021f000 */
[----:B0-----:R-:W-:Y:S02]  /*00a0*/  HFMA2 R4, -RZ, RZ, 0, 0 ;  /* 0x00000000ff047431 */ /* 0x001fe400000001ff */
[----:B---3--:R-:W-:-:S04]  /*00b0*/  IMAD.MOV R6, RZ, RZ, -R5 ;  /* 0x000000ffff067224 */ /* 0x008fc800078e0a05 */
[----:B------:R-:W-:Y:S01]  /*00c0*/  IMAD R9, R6, R7, RZ ;  /* 0x0000000706097224 */ /* 0x000fe200078e02ff */
[----:B------:R-:W-:Y:S02]  /*00d0*/  IABS R6, R2 ;  /* 0x0000000200067213 */ /* 0x000fe40000000000 */
[----:B------:R-:W-:Y:S01]  /*00e0*/  LOP3.LUT R2, R2, R3, RZ, 0x3c, !PT ;  /* 0x0000000302027212 */ /* 0x000fe200078e3cff */
[----:B------:R-:W-:Y:S02]  /*00f0*/  IMAD.HI.U32 R5, R5, R9, R4 ;  /* 0x0000000905057227 */ /* 0x000fe400078e0004 */
[----:B------:R-:W2:Y:S01]  /*0100*/  S2R R4, SR_TID.X ;  /* 0x0000000000047919 */ /* 0x000ea20000002100 */
[----:B------:R-:W2:Y:S01]  /*0110*/  LDC R9, c[0x0][0x360] ;  /* 0x0000d800ff097b82 */ /* 0x000ea20000000800 */
[----:B------:R-:W-:Y:S02]  /*0120*/  ISETP.GE.AND P1, PT, R2, RZ, PT ;  /* 0x000000ff0200720c */ /* 0x000fe40003f26270 */
[----:B------:R-:W-:-:S04]  /*0130*/  IMAD.HI.U32 R5, R5, R6, RZ ;  /* 0x0000000605057227 */ /* 0x000fc800078e00ff */
[----:B------:R-:W-:-:S04]  /*0140*/  IMAD.MOV R0, RZ, RZ, -R5 ;  /* 0x000000ffff007224 */ /* 0x000fc800078e0a05 */
[----:B------:R-:W-:-:S05]  /*0150*/  IMAD R0, R7, R0, R6 ;  /* 0x0000000007007224 */ /* 0x000fca00078e0206 */
[----:B------:R-:W-:-:S13]  /*0160*/  ISETP.GT.U32.AND P2, PT, R7, R0, PT ;  /* 0x000000000700720c */ /* 0x000fda0003f44070 */
[-C--:B------:R-:W-:Y:S01]  /*0170*/  @!P2 IADD3 R0, PT, PT, R0, -R7.reuse, RZ ;  /* 0x800000070000a210 */ /* 0x080fe20007ffe0ff */
[----:B------:R-:W-:Y:S01]  /*0180*/  @!P2 VIADD R5, R5, 0x1 ;  /* 0x000000010505a836 */ /* 0x000fe20000000000 */
[----:B------:R-:W-:Y:S02]  /*0190*/  ISETP.NE.AND P2, PT, R3, RZ, PT ;  /* 0x000000ff0300720c */ /* 0x000fe40003f45270 */
[----:B------:R-:W-:Y:S01]  /*01a0*/  ISETP.GE.U32.AND P0, PT, R0, R7, PT ;  /* 0x000000070000720c */ /* 0x000fe20003f06070 */
[----:B--2---:R-:W-:Y:S01]  /*01b0*/  IMAD R0, R9, UR4, R4 ;  /* 0x0000000409007c24 */ /* 0x004fe2000f8e0204 */
[----:B------:R-:W1:Y:S01]  /*01c0*/  LDC R7, c[0x0][0x364] ;  /* 0x0000d900ff077b82 */ /* 0x000e620000000800 */
[----:B------:R-:W0:Y:S01]  /*01d0*/  LDCU UR6, c[0x0][0x370] ;  /* 0x00006e00ff0677ac */ /* 0x000e220008000800 */
[----:B------:R-:W2:Y:S09]  /*01e0*/  LDCU UR7, c[0x0][0x374] ;  /* 0x00006e80ff0777ac */ /* 0x000eb20008000800 */
[----:B------:R-:W-:-:S05]  /*01f0*/  @P0 IADD3 R5, PT, PT, R5, 0x1, RZ ;  /* 0x0000000105050810 */ /* 0x000fca0007ffe0ff */
[----:B------:R-:W-:Y:S01]  /*0200*/  @!P1 IMAD.MOV R5, RZ, RZ, -R5 ;  /* 0x000000ffff059224 */ /* 0x000fe200078e0a05 */
[----:B------:R-:W-:Y:S01]  /*0210*/  @!P2 LOP3.LUT R5, RZ, R3, RZ, 0x33, !PT ;  /* 0x00000003ff05a212 */ /* 0x000fe200078e33ff */
[----:B0-----:R-:W-:-:S03]  /*0220*/  IMAD R9, R9, UR6, RZ ;  /* 0x0000000609097c24 */ /* 0x001fc6000f8e02ff */
[----:B------:R-:W-:Y:S01]  /*0230*/  ISETP.GE.AND P0, PT, R0, R5, PT ;  /* 0x000000050000720c */ /* 0x000fe20003f06270 */
[C---:B-1----:R-:W-:Y:S02]  /*0240*/  IMAD R8, R7.reuse, UR5, R8 ;  /* 0x0000000507087c24 */ /* 0x042fe4000f8e0208 */
[----:B--2---:R-:W-:-:S10]  /*0250*/  IMAD R7, R7, UR7, RZ ;  /* 0x0000000707077c24 */ /* 0x004fd4000f8e02ff */
[----:B------:R-:W-:Y:S05]  /*0260*/  @P0 EXIT ;  /* 0x000000000000094d */ /* 0x000fea0003800000 */
[----:B------:R-:W-:Y:S01]  /*0270*/  MOV R6, R0 ;  /* 0x0000000000067202 */ /* 0x000fe20000000f00 */
[----:B------:R-:W0:Y:S06]  /*0280*/  LDCU.64 UR4, c[0x0][0x358] ;  /* 0x00006b00ff0477ac */ /* 0x000e2c0008000a00 */
.L_x_9:
[----:B------:R-:W-:Y:S01]  /*0290*/  ISETP.GE.AND P0, PT, R8, R5, PT ;  /* 0x000000050800720c */ /* 0x000fe20003f06270 */
[----:B------:R-:W-:-:S12]  /*02a0*/  BSSY.RECONVERGENT B0, `(.L_x_0) ;  /* 0x000002f000007945 */ /* 0x000fd80003800200 */
[----:B-1----:R-:W-:Y:S05]  /*02b0*/  @P0 BRA `(.L_x_1) ;  /* 0x0000000000b40947 */ /* 0x002fea0003800000 */
[----:B------:R-:W-:-:S07]  /*02c0*/  IMAD.MOV.U32 R4, RZ, RZ, R8 ;  /* 0x000000ffff047224 */ /* 0x000fce00078e0008 */
.L_x_8:
[----:B-1----:R-:W1:Y:S01]  /*02d0*/  LDC R13, c[0x0][0x3a4] ;  /* 0x0000e900ff0d7b82 */ /* 0x002e620000000800 */
[----:B------:R-:W-:Y:S01]  /*02e0*/  BSSY.RECONVERGENT B1, `(.L_x_2) ;  /* 0x0000027000017945 */ /* 0x000fe20003800200 */
[----:B-1----:R-:W-:-:S13]  /*02f0*/  ISETP.GE.AND P0, PT, R0, R13, PT ;  /* 0x0000000d0000720c */ /* 0x002fda0003f06270 */
[----:B------:R-:W-:Y:S05]  /*0300*/  @P0 BRA `(.L_x_3) ;  /* 0x0000000000900947 */ /* 0x000fea0003800000 */
[----:B------:R-:W1:Y:S01]  /*0310*/  LDC.64 R2, c[0x0][0x390] ;  /* 0x0000e400ff027b82 */ /* 0x000e620000000a00 */
[----:B------:R-:W-:Y:S01]  /*0320*/  IMAD R11, R5, R6, R4 ;  /* 0x00000006050b7224 */ /* 0x000fe200078e0204 */
[----:B------:R-:W2:Y:S03]  /*0330*/  LDCU UR6, c[0x0][0x3a0] ;  /* 0x00007400ff0677ac */ /* 0x000ea60008000800 */
[----:B-1----:R-:W-:-:S06]  /*0340*/  IMAD.WIDE R2, R11, 0x4, R2 ;  /* 0x000000040b027825 */ /* 0x002fcc00078e0202 */
[----:B0-----:R-:W3:Y:S01]  /*0350*/  LDG.E R3, desc[UR4][R2.64] ;  /* 0x0000000402037981 */ /* 0x001ee2000c1e1900 */
[----:B--2---:R-:W-:Y:S01]  /*0360*/  IMAD R17, R6, UR6, R4 ;  /* 0x0000000606117c24 */ /* 0x004fe2000f8e0204 */
[----:B------:R-:W-:-:S03]  /*0370*/  MOV R16, R0 ;  /* 0x0000000000107202 */ /* 0x000fc60000000f00 */
[----:B------:R-:W-:Y:S02]  /*0380*/  IMAD R17, R17, R13, R8 ;  /* 0x0000000d11117224 */ /* 0x000fe400078e0208 */
[----:B---3--:R-:W-:-:S07]  /*0390*/  IMAD.IADD R23, R8, 0x1, R3 ;  /* 0x0000000108177824 */ /* 0x008fce00078e0203 */
.L_x_7:
[----:B------:R-:W0:Y:S01]  /*03a0*/  LDC R25, c[0x0][0x3a4] ;  /* 0x0000e900ff197b82 */ /* 0x000e220000000800 */
[----:B------:R-:W-:Y:S01]  /*03b0*/  BSSY.RECONVERGENT B2, `(.L_x_4) ;  /* 0x0000016000027945 */ /* 0x000fe20003800200 */
[----:B0-----:R-:W-:-:S13]  /*03c0*/  ISETP.GE.AND P0, PT, R8, R25, PT ;  /* 0x000000190800720c */ /* 0x001fda0003f06270 */
[----:B-1----:R-:W-:Y:S05]  /*03d0*/  @P0 BRA `(.L_x_5) ;  /* 0x00000000004c0947 */ /* 0x002fea0003800000 */
[----:B------:R-:W0:Y:S01]  /*03e0*/  LDC.64 R2, c[0x0][0x398] ;  /* 0x0000e600ff027b82 */ /* 0x000e220000000a00 */
[----:B------:R-:W1:Y:S01]  /*03f0*/  LDCU UR6, c[0x0][0x3a0] ;  /* 0x00007400ff0677ac */ /* 0x000e620008000800 */
[----:B------:R-:W-:Y:S01]  /*0400*/  MOV R20, R8 ;  /* 0x0000000800147202 */ /* 0x000fe20000000f00 */
[C---:B-1----:R-:W-:Y:S02]  /*0410*/  IMAD R18, R16.reuse, UR6, R23 ;  /* 0x0000000610127c24 */ /* 0x042fe4000f8e0217 */
[----:B------:R-:W-:-:S07]  /*0420*/  IMAD R19, R16, UR6, R17 ;  /* 0x0000000610137c24 */ /* 0x000fce000f8e0211 */
.L_x_6:
[----:B-1----:R-:W1:Y:S08]  /*0430*/  LDC.64 R12, c[0x0][0x388] ;  /* 0x0000e200ff0c7b82 */ /* 0x002e700000000a00 */
[----:B------:R-:W2:Y:S01]  /*0440*/  LDC.64 R10, c[0x0][0x380] ;  /* 0x0000e000ff0a7b82 */ /* 0x000ea20000000a00 */
[----:B-1----:R-:W-:-:S06]  /*0450*/  IMAD.WIDE R12, R18, 0x4, R12 ;  /* 0x00000004120c7825 */ /* 0x002fcc00078e020c */
[----:B------:R-:W3:Y:S01]  /*0460*/  LDG.E R13, desc[UR4][R12.64] ;  /* 0x000000040c0d7981 */ /* 0x000ee2000c1e1900 */
[----:B--2---:R-:W-:-:S06]  /*0470*/  IMAD.WIDE R10, R19, 0x4, R10 ;  /* 0x00000004130a7825 */ /* 0x004fcc00078e020a */
[----:B------:R-:W3:Y:S01]  /*0480*/  LDG.E R10, desc[UR4][R10.64] ;  /* 0x000000040a0a7981 */ /* 0x000ee2000c1e1900 */
[----:B0-----:R-:W-:Y:S01]  /*0490*/  IMAD.WIDE R14, R19, 0x4, R2 ;  /* 0x00000004130e7825 */ /* 0x001fe200078e0202 */
[----:B------:R-:W-:-:S04]  /*04a0*/  IADD3 R20, PT, PT, R7, R20, RZ ;  /* 0x0000001407147210 */ /* 0x000fc80007ffe0ff */
[----:B------:R-:W-:Y:S01]  /*04b0*/  ISETP.GE.AND P0, PT, R20, R25, PT ;  /* 0x000000191400720c */ /* 0x000fe20003f06270 */
[C---:B------:R-:W-:Y:S01]  /*04c0*/  IMAD.IADD R18, R7.reuse, 0x1, R18 ;  /* 0x0000000107127824 */ /* 0x040fe200078e0212 */
[----:B------:R-:W-:Y:S01]  /*04d0*/  IADD3 R19, PT, PT, R7, R19, RZ ;  /* 0x0000001307137210 */ /* 0x000fe20007ffe0ff */
[----:B---3--:R-:W-:-:S05]  /*04e0*/  IMAD.IADD R21, R10, 0x1, -R13 ;  /* 0x000000010a157824 */ /* 0x008fca00078e0a0d */
[----:B------:R1:W-:Y:S05]  /*04f0*/  STG.E desc[UR4][R14.64], R21 ;  /* 0x000000150e007986 */ /* 0x0003ea000c101904 */
[----:B------:R-:W-:Y:S05]  /*0500*/  @!P0 BRA `(.L_x_6) ;  /* 0xfffffffc00c88947 */ /* 0x000fea000383ffff */
.L_x_5:
[----:B------:R-:W-:Y:S05]  /*0510*/  BSYNC.RECONVERGENT B2 ;  /* 0x0000000000027941 */ /* 0x000fea0003800200 */
.L_x_4:
[----:B------:R-:W-:-:S05]  /*0520*/  IMAD.IADD R16, R9, 0x1, R16 ;  /* 0x0000000109107824 */ /* 0x000fca00078e0210 */
[----:B------:R-:W-:-:S13]  /*0530*/  ISETP.GE.AND P0, PT, R16, R25, PT ;  /* 0x000000191000720c */ /* 0x000fda0003f06270 */
[----:B------:R-:W-:Y:S05]  /*0540*/  @!P0 BRA `(.L_x_7) ;  /* 0xfffffffc00948947 */ /* 0x000fea000383ffff */
.L_x_3:
[----:B0-----:R-:W-:Y:S05]  /*0550*/  BSYNC.RECONVERGENT B1 ;  /* 0x0000000000017941 */ /* 0x001fea0003800200 */
.L_x_2:
[----:B------:R-:W-:-:S04]  /*0560*/  IADD3 R4, PT, PT, R7, R4, RZ ;  /* 0x0000000407047210 */ /* 0x000fc80007ffe0ff */
[----:B------:R-:W-:-:S13]  /*0570*/  ISETP.GE.AND P0, PT, R4, R5, PT ;  /* 0x000000050400720c */ /* 0x000fda0003f06270 */
[----:B------:R-:W-:Y:S05]  /*0580*/  @!P0 BRA `(.L_x_8) ;  /* 0xfffffffc00508947 */ /* 0x000fea000383ffff */
.L_x_1:
[----:B0-----:R-:W-:Y:S05]  /*0590*/  BSYNC.RECONVERGENT B0 ;  /* 0x0000000000007941 */ /* 0x001fea0003800200 */
.L_x_0:
[----:B------:R-:W-:-:S04]  /*05a0*/  IADD3 R6, PT, PT, R9, R6, RZ ;  /* 0x0000000609067210 */ /* 0x000fc80007ffe0ff */
[----:B------:R-:W-:-:S13]  /*05b0*/  ISETP.GE.AND P0, PT, R6, R5, PT ;  /* 0x000000050600720c */ /* 0x000fda0003f06270 */
[----:B------:R-:W-:Y:S05]  /*05c0*/  @!P0 BRA `(.L_x_9) ;  /* 0xfffffffc00308947 */ /* 0x000fea000383ffff */
[----:B------:R-:W-:Y:S05]  /*05d0*/  EXIT ;  /* 0x000000000000794d */ /* 0x000fea0003800000 */
.L_x_10:
[----:B------:R-:W-:-:S00]  /*05e0*/  BRA `(.L_x_10) ;  /* 0xfffffffc00fc7947 */ /* 0x000fc0000383ffff */
[----:B------:R-:W-:-:S00]  /*05f0*/  NOP ;  /* 0x0000000000007918 */ /* 0x000fc00000000000 */
        /* <DEDUP_REMOVED lines=8> */
.L_x_36:


//--------------------- .text._Z15OpticalMatchingPiS_S_S_ii --------------------------
	.section	.text._Z15OpticalMatchingPiS_S_S_ii,"ax",@progbits
	.align	128
        .global         _Z15OpticalMatchingPiS_S_S_ii
        .type           _Z15OpticalMatchingPiS_S_S_ii,@function
        .size           _Z15OpticalMatchingPiS_S_S_ii,(.L_x_37 - _Z15OpticalMatchingPiS_S_S_ii)
        .other          _Z15OpticalMatchingPiS_S_S_ii,@"STO_CUDA_ENTRY STV_DEFAULT"
_Z15OpticalMatchingPiS_S_S_ii:
.text._Z15OpticalMatchingPiS_S_S_ii:
[----:B------:R-:W-:Y:S08]  /*0000*/  LDC R1, c[0x0][0x37c] ;  /* 0x0000df00ff017b82 */ /* 0x000ff00000000800 */
[----:B------:R-:W0:Y:S01]  /*0010*/  LDC.64 R2, c[0x0][0x3a0] ;  /* 0x0000e800ff027b82 */ /* 0x000e220000000a00 */
[----:B------:R-:W1:Y:S07]  /*0020*/  S2R R9, SR_TID.Y ;  /* 0x0000000000097919 */ /* 0x000e6e0000002200 */
[----:B------:R-:W2:Y:S08]  /*0030*/  S2UR UR4, SR_CTAID.X ;  /* 0x00000000000479c3 */ /* 0x000eb00000002500 */
[----:B------:R-:W1:Y:S01]  /*0040*/  S2UR UR5, SR_CTAID.Y ;  /* 0x00000000000579c3 */ /* 0x000e620000002600 */
[----:B0-----:R-:W-:-:S02]  /*0050*/  IABS R6, R3 ;  /* 0x0000000300067213 */ /* 0x001fc40000000000 */
[----:B------:R-:W-:Y:S02]  /*0060*/  IABS R8, R2 ;  /* 0x0000000200087213 */ /* 0x000fe40000000000 */
[----:B------:R-:W0:Y:S01]  /*0070*/  I2F.RP R0, R6 ;  /* 0x0000000600007306 */ /* 0x000e220000209400 */
[----:B------:R-:W-:-:S04]  /*0080*/  LOP3.LUT R2, R2, R3, RZ, 0x3c, !PT ;  /* 0x0000000302027212 */ /* 0x000fc800078e3cff */
[----:B------:R-:W-:-:S03]  /*0090*/  ISETP.GE.AND P2, PT, R2, RZ, PT ;  /* 0x000000ff0200720c */ /* 0x000fc60003f46270 */
[----:B0-----:R-:W0:Y:S02]  /*00a0*/  MUFU.RCP R0, R0 ;  /* 0x0000000000007308 */ /* 0x001e240000001000 */
[----:B0-----:R-:W-:-:S06]  /*00b0*/  VIADD R4, R0, 0xffffffe ;  /* 0x0ffffffe00047836 */ /* 0x001fcc0000000000 */
[----:B------:R0:W3:Y:S02]  /*00c0*/  F2I.FTZ.U32.TRUNC.NTZ R5, R4 ;  /* 0x0000000400057305 */ /* 0x0000e4000021f000 */
[----:B0-----:R-:W-:Y:S02]  /*00d0*/  HFMA2 R4, -RZ, RZ, 0, 0 ;  /* 0x00000000ff047431 */ /* 0x001fe400000001ff */
[----:B---3--:R-:W-:-:S04]  /*00e0*/  IMAD.MOV R7, RZ, RZ, -R5 ;  /* 0x000000ffff077224 */ /* 0x008fc800078e0a05 */
[----:B------:R-:W-:-:S04]  /*00f0*/  IMAD R7, R7, R6, RZ ;  /* 0x0000000607077224 */ /* 0x000fc800078e02ff */
[----:B------:R-:W-:-:S04]  /*0100*/  IMAD.HI.U32 R5, R5, R7, R4 ;  /* 0x0000000705057227 */ /* 0x000fc800078e0004 */
[----:B------:R-:W-:Y:S02]  /*0110*/  IMAD.MOV.U32 R7, RZ, RZ, R8 ;  /* 0x000000ffff077224 */ /* 0x000fe400078e0008 */
[----:B------:R-:W2:Y:S02]  /*0120*/  S2R R8, SR_TID.X ;  /* 0x0000000000087919 */ /* 0x000ea40000002100 */
[----:B------:R-:W-:-:S04]  /*0130*/  IMAD.HI.U32 R0, R5, R7, RZ ;  /* 0x0000000705007227 */ /* 0x000fc800078e00ff */
[----:B------:R-:W-:-:S04]  /*0140*/  IMAD.MOV R5, RZ, RZ, -R0 ;  /* 0x000000ffff057224 */ /* 0x000fc800078e0a00 */
[----:B------:R-:W-:-:S05]  /*0150*/  IMAD R5, R6, R5, R7 ;  /* 0x0000000506057224 */ /* 0x000fca00078e0207 */
[----:B------:R-:W-:-:S13]  /*0160*/  ISETP.GT.U32.AND P1, PT, R6, R5, PT ;  /* 0x000000050600720c */ /* 0x000fda0003f24070 */
[-C--:B------:R-:W-:Y:S01]  /*0170*/  @!P1 IADD3 R5, PT, PT, R5, -R6.reuse, RZ ;  /* 0x8000000605059210 */ /* 0x080fe20007ffe0ff */
[----:B------:R-:W-:Y:S01]  /*0180*/  @!P1 VIADD R0, R0, 0x1 ;  /* 0x0000000100009836 */ /* 0x000fe20000000000 */
[----:B------:R-:W-:Y:S02]  /*0190*/  ISETP.NE.AND P1, PT, R3, RZ, PT ;  /* 0x000000ff0300720c */ /* 0x000fe40003f25270 */
[----:B------:R-:W-:Y:S02]  /*01a0*/  ISETP.GE.U32.AND P0, PT, R5, R6, PT ;  /* 0x000000060500720c */ /* 0x000fe40003f06070 */
[----:B------:R-:W2:Y:S08]  /*01b0*/  LDC R5, c[0x0][0x360] ;  /* 0x0000d800ff057b82 */ /* 0x000eb00000000800 */
[----:B------:R-:W1:Y:S01]  /*01c0*/  LDC R2, c[0x0][0x364] ;  /* 0x0000d900ff027b82 */ /* 0x000e620000000800 */
[----:B------:R-:W0:Y:S02]  /*01d0*/  LDCU UR6, c[0x0][0x370] ;  /* 0x00006e00ff0677ac */ /* 0x000e240008000800 */
[----:B------:R-:W-:Y:S01]  /*01e0*/  @P0 VIADD R0, R0, 0x1 ;  /* 0x0000000100000836 */ /* 0x000fe20000000000 */
[----:B------:R-:W3:Y:S04]  /*01f0*/  LDCU UR7, c[0x0][0x374] ;  /* 0x00006e80ff0777ac */ /* 0x000ee80008000800 */
[----:B------:R-:W-:-:S02]  /*0200*/  @!P2 IADD3 R0, PT, PT, -R0, RZ, RZ ;  /* 0x000000ff0000a210 */ /* 0x000fc40007ffe1ff */
[----:B------:R-:W-:Y:S01]  /*0210*/  @!P1 LOP3.LUT R0, RZ, R3, RZ, 0x33, !PT ;  /* 0x00000003ff009212 */ /* 0x000fe200078e33ff */
[C---:B--2---:R-:W-:Y:S02]  /*0220*/  IMAD R8, R5.reuse, UR4, R8 ;  /* 0x0000000405087c24 */ /* 0x044fe4000f8e0208 */
[----:B0-----:R-:W-:-:S03]  /*0230*/  IMAD R10, R5, UR6, RZ ;  /* 0x00000006050a7c24 */ /* 0x001fc6000f8e02ff */
[----:B------:R-:W-:Y:S01]  /*0240*/  ISETP.GE.AND P0, PT, R8, R0, PT ;  /* 0x000000000800720c */ /* 0x000fe20003f06270 */
[C---:B-1----:R-:W-:Y:S02]  /*0250*/  IMAD R9, R2.reuse, UR5, R9 ;  /* 0x0000000502097c24 */ /* 0x042fe4000f8e0209 */
[----:B---3--:R-:W-:-:S10]  /*0260*/  IMAD R11, R2, UR7, RZ ;  /* 0x00000007020b7c24 */ /* 0x008fd4000f8e02ff */
[----:B------:R-:W-:Y:S05]  /*0270*/  @P0 EXIT ;  /* 0x000000000000094d */ /* 0x000fea0003800000 */
[----:B------:R-:W-:Y:S01]  /*0280*/  IMAD.MOV.U32 R13, RZ, RZ, R8 ;  /* 0x000000ffff0d7224 */ /* 0x000fe200078e0008 */
[----:B------:R-:W0:Y:S06]  /*0290*/  LDCU.64 UR4, c[0x0][0x358] ;  /* 0x00006b00ff0477ac */ /* 0x000e2c0008000a00 */
.L_x_23:
[----:B------:R-:W-:Y:S01]  /*02a0*/  ISETP.GE.AND P0, PT, R9, R0, PT ;  /* 0x000000000900720c */ /* 0x000fe20003f06270 */
[----:B------:R-:W-:-:S12]  /*02b0*/  BSSY.RECONVERGENT B0, `(.L_x_11) ;  /* 0x0000063000007945 */ /* 0x000fd80003800200 */
[----:B-1----:R-:W-:Y:S05]  /*02c0*/  @P0 BRA `(.L_x_12) ;  /* 0x0000000400840947 */ /* 0x002fea0003800000 */
[----:B------:R-:W1:Y:S01]  /*02d0*/  LDCU UR6, c[0x0][0x3a0] ;  /* 0x00007400ff0677ac */ /* 0x000e620008000800 */
[----:B------:R-:W-:Y:S02]  /*02e0*/  IMAD.MOV.U32 R12, RZ, RZ, R9 ;  /* 0x000000ffff0c7224 */ /* 0x000fe400078e0009 */
[----:B-1----:R-:W-:-:S07]  /*02f0*/  IMAD R14, R13, UR6, RZ ;  /* 0x000000060d0e7c24 */ /* 0x002fce000f8e02ff */
.L_x_22:
[----:B-1----:R-:W1:Y:S01]  /*0300*/  LDCU UR6, c[0x0][0x3a4] ;  /* 0x00007480ff0677ac */ /* 0x002e620008000800 */
[----:B------:R-:W-:Y:S01]  /*0310*/  IADD3 R16, PT, PT, R14, R12, RZ ;  /* 0x0000000c0e107210 */ /* 0x000fe20007ffe0ff */
[----:B------:R-:W-:-:S04]  /*0320*/  IMAD.MOV.U32 R15, RZ, RZ, RZ ;  /* 0x000000ffff0f7224 */ /* 0x000fc800078e00ff */
[----:B-1----:R-:W-:-:S07]  /*0330*/  IMAD R16, R16, UR6, R9 ;  /* 0x0000000610107c24 */ /* 0x002fce000f8e0209 */
.L_x_21:
[C---:B-1----:R-:W-:Y:S01]  /*0340*/  IMAD.SHL.U32 R4, R15.reuse, 0x8, RZ ;  /* 0x000000080f047824 */ /* 0x042fe200078e00ff */
[----:B------:R-:W1:Y:S01]  /*0350*/  LDC.64 R2, c[0x0][0x3a0] ;  /* 0x0000e800ff027b82 */ /* 0x000e620000000a00 */
[----:B------:R-:W-:Y:S01]  /*0360*/  VIADD R15, R15, 0x1 ;  /* 0x000000010f0f7836 */ /* 0x000fe20000000000 */
[----:B------:R-:W-:Y:S04]  /*0370*/  BSSY.RECONVERGENT B1, `(.L_x_13) ;  /* 0x0000052000017945 */ /* 0x000fe80003800200 */
[----:B------:R-:W-:Y:S02]  /*0380*/  ISETP.NE.AND P2, PT, R15, 0x8, PT ;  /* 0x000000080f00780c */ /* 0x000fe40003f45270 */
[----:B------:R-:W2:Y:S02]  /*0390*/  LDC.64 R4, c[0x3][R4] ;  /* 0x00c0000004047b82 */ /* 0x000ea40000000a00 */
[----:B--2---:R-:W-:Y:S01]  /*03a0*/  IADD3 R6, PT, PT, R4, R13, RZ ;  /* 0x0000000d04067210 */ /* 0x004fe20007ffe0ff */
[----:B------:R-:W-:-:S04]  /*03b0*/  IMAD.IADD R17, R5, 0x1, R12 ;  /* 0x0000000105117824 */ /* 0x000fc800078e020c */
[-C--:B-1----:R-:W-:Y:S02]  /*03c0*/  IMAD R5, R6, R3.reuse, RZ ;  /* 0x0000000306057224 */ /* 0x082fe400078e02ff */
[----:B------:R-:W-:-:S03]  /*03d0*/  IMAD R7, R17, R3, RZ ;  /* 0x0000000311077224 */ /* 0x000fc600078e02ff */
[-C--:B------:R-:W-:Y:S02]  /*03e0*/  ISETP.GE.AND P0, PT, R5, R2.reuse, PT ;  /* 0x000000020500720c */ /* 0x080fe40003f06270 */
[----:B------:R-:W-:Y:S02]  /*03f0*/  ISETP.GE.AND P1, PT, R7, R2, PT ;  /* 0x000000020700720c */ /* 0x000fe40003f26270 */
[----:B------:R-:W-:Y:S02]  /*0400*/  ISETP.GT.AND P0, PT, R5, -0x1, !P0 ;  /* 0xffffffff0500780c */ /* 0x000fe40004704270 */
[----:B------:R-:W-:-:S04]  /*0410*/  ISETP.GT.AND P1, PT, R7, -0x1, !P1 ;  /* 0xffffffff0700780c */ /* 0x000fc80004f24270 */
[----:B------:R-:W-:-:S13]  /*0420*/  PLOP3.LUT P0, PT, P0, P1, PT, 0x80, 0x8 ;  /* 0x000000000008781c */ /* 0x000fda0000703070 */
[----:B------:R-:W-:Y:S05]  /*0430*/  @!P0 BRA `(.L_x_14) ;  /* 0x0000000400148947 */ /* 0x000fea0003800000 */
[-C--:B------:R-:W-:Y:S01]  /*0440*/  ISETP.GE.AND P0, PT, R8, R3.reuse, PT ;  /* 0x000000030800720c */ /* 0x080fe20003f06270 */
[----:B------:R-:W-:Y:S01]  /*0450*/  IMAD R2, R6, R2, R17 ;  /* 0x0000000206027224 */ /* 0x000fe200078e0211 */
[----:B------:R-:W-:Y:S01]  /*0460*/  BSSY.RECONVERGENT B2, `(.L_x_15) ;  /* 0x0000021000027945 */ /* 0x000fe20003800200 */
[----:B------:R-:W-:Y:S02]  /*0470*/  MOV R17, RZ ;  /* 0x000000ff00117202 */ /* 0x000fe40000000f00 */
[----:B------:R-:W-:-:S08]  /*0480*/  IMAD R2, R2, R3, RZ ;  /* 0x0000000302027224 */ /* 0x000fd000078e02ff */
[----:B------:R-:W-:Y:S05]  /*0490*/  @P0 BRA `(.L_x_16) ;  /* 0x0000000000740947 */ /* 0x000fea0003800000 */
[----:B------:R-:W-:Y:S01]  /*04a0*/  IMAD.MOV.U32 R17, RZ, RZ, RZ ;  /* 0x000000ffff117224 */ /* 0x000fe200078e00ff */
[----:B------:R-:W-:-:S07]  /*04b0*/  MOV R19, R8 ;  /* 0x0000000800137202 */ /* 0x000fce0000000f00 */
.L_x_20:
[----:B------:R-:W1:Y:S01]  /*04c0*/  LDCU UR6, c[0x0][0x3a4] ;  /* 0x00007480ff0677ac */ /* 0x000e620008000800 */
[----:B------:R-:W-:Y:S01]  /*04d0*/  BSSY.RECONVERGENT B3, `(.L_x_17) ;  /* 0x0000016000037945 */ /* 0x000fe20003800200 */
[----:B-1----:R-:W-:-:S05]  /*04e0*/  IMAD.U32 R3, RZ, RZ, UR6 ;  /* 0x00000006ff037e24 */ /* 0x002fca000f8e00ff */
[----:B------:R-:W-:-:S13]  /*04f0*/  ISETP.GE.AND P0, PT, R9, R3, PT ;  /* 0x000000030900720c */ /* 0x000fda0003f06270 */
[----:B------:R-:W-:Y:S05]  /*0500*/  @P0 BRA `(.L_x_18) ;  /* 0x0000000000480947 */ /* 0x000fea0003800000 */
[----:B------:R-:W1:Y:S01]  /*0510*/  LDCU UR6, c[0x0][0x3a0] ;  /* 0x00007400ff0677ac */ /* 0x000e620008000800 */
[----:B------:R-:W-:Y:S01]  /*0520*/  IADD3 R4, PT, PT, R9, R2, RZ ;  /* 0x0000000209047210 */ /* 0x000fe20007ffe0ff */
[----:B------:R-:W-:-:S04]  /*0530*/  IMAD.MOV.U32 R22, RZ, RZ, R9 ;  /* 0x000000ffff167224 */ /* 0x000fc800078e0009 */
[C---:B-1----:R-:W-:Y:S02]  /*0540*/  IMAD R18, R19.reuse, UR6, R4 ;  /* 0x0000000613127c24 */ /* 0x042fe4000f8e0204 */
[----:B------:R-:W-:-:S07]  /*0550*/  IMAD R20, R19, UR6, R16 ;  /* 0x0000000613147c24 */ /* 0x000fce000f8e0210 */
.L_x_19:
[----:B------:R-:W1:Y:S08]  /*0560*/  LDC.64 R6, c[0x0][0x388] ;  /* 0x0000e200ff067b82 */ /* 0x000e700000000a00 */
[----:B------:R-:W2:Y:S01]  /*0570*/  LDC.64 R4, c[0x0][0x380] ;  /* 0x0000e000ff047b82 */ /* 0x000ea20000000a00 */
[----:B-1----:R-:W-:-:S06]  /*0580*/  IMAD.WIDE R6, R18, 0x4, R6 ;  /* 0x0000000412067825 */ /* 0x002fcc00078e0206 */
[----:B0-----:R-:W3:Y:S01]  /*0590*/  LDG.E.CONSTANT R7, desc[UR4][R6.64] ;  /* 0x0000000406077981 */ /* 0x001ee2000c1e9900 */
[----:B--2---:R-:W-:-:S06]  /*05a0*/  IMAD.WIDE R4, R20, 0x4, R4 ;  /* 0x0000000414047825 */ /* 0x004fcc00078e0204 */
[----:B------:R-:W3:Y:S01]  /*05b0*/  LDG.E.CONSTANT R4, desc[UR4][R4.64] ;  /* 0x0000000404047981 */ /* 0x000ee2000c1e9900 */
[----:B------:R-:W-:-:S04]  /*05c0*/  IADD3 R22, PT, PT, R11, R22, RZ ;  /* 0x000000160b167210 */ /* 0x000fc80007ffe0ff */
[----:B------:R-:W-:Y:S01]  /*05d0*/  ISETP.GE.AND P0, PT, R22, R3, PT ;  /* 0x000000031600720c */ /* 0x000fe20003f06270 */
[C---:B------:R-:W-:Y:S02]  /*05e0*/  IMAD.IADD R18, R11.reuse, 0x1, R18 ;  /* 0x000000010b127824 */ /* 0x040fe400078e0212 */
[----:B------:R-:W-:Y:S01]  /*05f0*/  IMAD.IADD R20, R11, 0x1, R20 ;  /* 0x000000010b147824 */ /* 0x000fe200078e0214 */
[----:B---3--:R-:W-:-:S04]  /*0600*/  LOP3.LUT R24, R7, R4, RZ, 0x3c, !PT ;  /* 0x0000000407187212 */ /* 0x008fc800078e3cff */
[----:B------:R-:W-:-:S05]  /*0610*/  IADD3 R17, PT, PT, R24, R17, RZ ;  /* 0x0000001118117210 */ /* 0x000fca0007ffe0ff */
[----:B------:R-:W-:Y:S05]  /*0620*/  @!P0 BRA `(.L_x_19) ;  /* 0xfffffffc00cc8947 */ /* 0x000fea000383ffff */
.L_x_18:
[----:B0-----:R-:W-:Y:S05]  /*0630*/  BSYNC.RECONVERGENT B3 ;  /* 0x0000000000037941 */ /* 0x001fea0003800200 */
.L_x_17:
[----:B------:R-:W-:-:S04]  /*0640*/  IADD3 R19, PT, PT, R10, R19, RZ ;  /* 0x000000130a137210 */ /* 0x000fc80007ffe0ff */
[----:B------:R-:W-:-:S13]  /*0650*/  ISETP.GE.AND P0, PT, R19, R3, PT ;  /* 0x000000031300720c */ /* 0x000fda0003f06270 */
[----:B------:R-:W-:Y:S05]  /*0660*/  @!P0 BRA `(.L_x_20) ;  /* 0xfffffffc00948947 */ /* 0x000fea000383ffff */
.L_x_16:
[----:B0-----:R-:W-:Y:S05]  /*0670*/  BSYNC.RECONVERGENT B2 ;  /* 0x0000000000027941 */ /* 0x001fea0003800200 */
.L_x_15:
[----:B------:R-:W-:Y:S02]  /*0680*/  IABS R7, R3 ;  /* 0x0000000300077213 */ /* 0x000fe40000000000 */
[----:B------:R-:W-:Y:S02]  /*0690*/  IABS R6, R14 ;  /* 0x0000000e00067213 */ /* 0x000fe40000000000 */
[----:B------:R-:W0:Y:S08]  /*06a0*/  I2F.RP R18, R7 ;  /* 0x0000000700127306 */ /* 0x000e300000209400 */
[----:B0-----:R-:W0:Y:S02]  /*06b0*/  MUFU.RCP R18, R18 ;  /* 0x0000001200127308 */ /* 0x001e240000001000 */
[----:B0-----:R-:W-:-:S06]  /*06c0*/  VIADD R19, R18, 0xffffffe ;  /* 0x0ffffffe12137836 */ /* 0x001fcc0000000000 */
[----:B------:R-:W0:Y:S02]  /*06d0*/  F2I.FTZ.U32.TRUNC.NTZ R5, R19 ;  /* 0x0000001300057305 */ /* 0x000e24000021f000 */
[----:B0-----:R-:W-:-:S05]  /*06e0*/  IADD3 R4, PT, PT, RZ, -R5, RZ ;  /* 0x80000005ff047210 */ /* 0x001fca0007ffe0ff */
[----:B------:R-:W-:Y:S02]  /*06f0*/  IMAD R21, R4, R7, RZ ;  /* 0x0000000704157224 */ /* 0x000fe400078e02ff */
[----:B------:R-:W-:-:S04]  /*0700*/  IMAD.MOV.U32 R4, RZ, RZ, RZ ;  /* 0x000000ffff047224 */ /* 0x000fc800078e00ff */
[----:B------:R-:W-:Y:S01]  /*0710*/  IMAD.HI.U32 R21, R5, R21, R4 ;  /* 0x0000001505157227 */ /* 0x000fe200078e0004 */
[----:B------:R-:W-:-:S05]  /*0720*/  MOV R4, R6 ;  /* 0x0000000600047202 */ /* 0x000fca0000000f00 */
        /* <DEDUP_REMOVED lines=8> */
[----:B------:R-:W-:-:S04]  /*07b0*/  LOP3.LUT R4, R14, R3, RZ, 0x3c, !PT ;  /* 0x000000030e047212 */ /* 0x000fc800078e3cff */
[----:B------:R-:W-:Y:S02]  /*07c0*/  ISETP.GE.AND P0, PT, R4, RZ, PT ;  /* 0x000000ff0400720c */ /* 0x000fe40003f06270 */
[----:B------:R-:W0:Y:S05]  /*07d0*/  LDC.64 R4, c[0x0][0x398] ;  /* 0x0000e600ff047b82 */ /* 0x000e2a0000000a00 */
[----:B------:R-:W-:-:S06]  /*07e0*/  @P1 IADD3 R6, PT, PT, R6, 0x1, RZ ;  /* 0x0000000106061810 */ /* 0x000fcc0007ffe0ff */
[----:B------:R-:W-:Y:S01]  /*07f0*/  @!P0 IMAD.MOV R6, RZ, RZ, -R6 ;  /* 0x000000ffff068224 */ /* 0x000fe200078e0a06 */
[----:B------:R-:W-:-:S04]  /*0800*/  @!P3 LOP3.LUT R6, RZ, R3, RZ, 0x33, !PT ;  /* 0x00000003ff06b212 */ /* 0x000fc800078e33ff */
[----:B------:R-:W-:-:S05]  /*0810*/  IADD3 R3, PT, PT, R6, R12, RZ ;  /* 0x0000000c06037210 */ /* 0x000fca0007ffe0ff */
[----:B0-----:R-:W-:-:S05]  /*0820*/  IMAD.WIDE R4, R3, 0x4, R4 ;  /* 0x0000000403047825 */ /* 0x001fca00078e0204 */
[----:B------:R-:W2:Y:S02]  /*0830*/  LDG.E R6, desc[UR4][R4.64] ;  /* 0x0000000404067981 */ /* 0x000ea4000c1e1900 */
[----:B--2---:R-:W-:-:S13]  /*0840*/  ISETP.GE.AND P0, PT, R17, R6, PT ;  /* 0x000000061100720c */ /* 0x004fda0003f06270 */
[----:B------:R-:W0:Y:S01]  /*0850*/  @!P0 LDC.64 R6, c[0x0][0x390] ;  /* 0x0000e400ff068b82 */ /* 0x000e220000000a00 */
[----:B------:R1:W-:Y:S01]  /*0860*/  @!P0 STG.E desc[UR4][R4.64], R17 ;  /* 0x0000001104008986 */ /* 0x0003e2000c101904 */
[----:B0-----:R-:W-:-:S05]  /*0870*/  @!P0 IMAD.WIDE R6, R3, 0x4, R6 ;  /* 0x0000000403068825 */ /* 0x001fca00078e0206 */
[----:B------:R1:W-:Y:S02]  /*0880*/  @!P0 STG.E desc[UR4][R6.64], R2 ;  /* 0x0000000206008986 */ /* 0x0003e4000c101904 */
.L_x_14:
[----:B0-----:R-:W-:Y:S05]  /*0890*/  BSYNC.RECONVERGENT B1 ;  /* 0x0000000000017941 */ /* 0x001fea0003800200 */
.L_x_13:
[----:B------:R-:W-:Y:S05]  /*08a0*/  @P2 BRA `(.L_x_21) ;  /* 0xfffffff800a42947 */ /* 0x000fea000383ffff */
[----:B------:R-:W-:-:S05]  /*08b0*/  IMAD.IADD R12, R11, 0x1, R12 ;  /* 0x000000010b0c7824 */ /* 0x000fca00078e020c */
[----:B------:R-:W-:-:S13]  /*08c0*/  ISETP.GE.AND P0, PT, R12, R0, PT ;  /* 0x000000000c00720c */ /* 0x000fda0003f06270 */
[----:B------:R-:W-:Y:S05]  /*08d0*/  @!P0 BRA `(.L_x_22) ;  /* 0xfffffff800888947 */ /* 0x000fea000383ffff */
.L_x_12:
[----:B0-----:R-:W-:Y:S05]  /*08e0*/  BSYNC.RECONVERGENT B0 ;  /* 0x0000000000007941 */ /* 0x001fea0003800200 */
.L_x_11:
[----:B------:R-:W-:-:S04]  /*08f0*/  IADD3 R13, PT, PT, R10, R13, RZ ;  /* 0x0000000d0a0d7210 */ /* 0x000fc80007ffe0ff */
[----:B------:R-:W-:-:S13]  /*0900*/  ISETP.GE.AND P0, PT, R13, R0, PT ;  /* 0x000000000d00720c */ /* 0x000fda0003f06270 */
[----:B------:R-:W-:Y:S05]  /*0910*/  @!P0 BRA `(.L_x_23) ;  /* 0xfffffff800608947 */ /* 0x000fea000383ffff */
[----:B------:R-:W-:Y:S05]  /*0920*/  EXIT ;  /* 0x000000000000794d */ /* 0x000fea0003800000 */
.L_x_24:
        /* <DEDUP_REMOVED lines=13> */
.L_x_37:


//--------------------- .text._Z14TargetDefiningPiS_S_S_ii --------------------------
	.section	.text._Z14TargetDefiningPiS_S_S_ii,"ax",@progbits
	.align	128
        .global         _Z14TargetDefiningPiS_S_S_ii
        .type           _Z14TargetDefiningPiS_S_S_ii,@function
        .size           _Z14TargetDefiningPiS_S_S_ii,(.L_x_38 - _Z14TargetDefiningPiS_S_S_ii)
        .other          _Z14TargetDefiningPiS_S_S_ii,@"STO_CUDA_ENTRY STV_DEFAULT"
_Z14TargetDefiningPiS_S_S_ii:
.text._Z14TargetDefiningPiS_S_S_ii:
[----:B------:R-:W-:Y:S08]  /*0000*/  LDC R1, c[0x0][0x37c] ;  /* 0x0000df00ff017b82 */ /* 0x000ff00000000800 */
[----:B------:R-:W0:Y:S01]  /*0010*/  LDC.64 R2, c[0x0][0x3a0] ;  /* 0x0000e800ff027b82 */ /* 0x000e220000000a00 */
[----:B------:R-:W1:Y:S01]  /*0020*/  S2R R13, SR_TID.X ;  /* 0x00000000000d7919 */ /* 0x000e620000002100 */
[----:B------:R-:W2:Y:S06]  /*0030*/  S2R R15, SR_TID.Y ;  /* 0x00000000000f7919 */ /* 0x000eac0000002200 */
[----:B------:R-:W1:Y:S08]  /*0040*/  S2UR UR4, SR_CTAID.X ;  /* 0x00000000000479c3 */ /* 0x000e700000002500 */
[----:B------:R-:W1:Y:S01]  /*0050*/  LDC R12, c[0x0][0x360] ;  /* 0x0000d800ff0c7b82 */ /* 0x000e620000000800 */
[----:B0-----:R-:W-:-:S07]  /*0060*/  IABS R6, R3 ;  /* 0x0000000300067213 */ /* 0x001fce0000000000 */
[----:B------:R-:W2:Y:S01]  /*0070*/  S2UR UR5, SR_CTAID.Y ;  /* 0x00000000000579c3 */ /* 0x000ea20000002600 */
[----:B------:R-:W-:Y:S01]  /*0080*/  IABS R8, R2 ;  /* 0x0000000200087213 */ /* 0x000fe20000000000 */
[----:B------:R-:W0:Y:S01]  /*0090*/  I2F.RP R0, R6 ;  /* 0x0000000600007306 */ /* 0x000e220000209400 */
[----:B------:R-:W-:-:S04]  /*00a0*/  LOP3.LUT R2, R2, R3, RZ, 0x3c, !PT ;  /* 0x0000000302027212 */ /* 0x000fc800078e3cff */
[----:B------:R-:W-:Y:S01]  /*00b0*/  ISETP.GE.AND P1, PT, R2, RZ, PT ;  /* 0x000000ff0200720c */ /* 0x000fe20003f26270 */
[----:B------:R-:W2:Y:S01]  /*00c0*/  LDC R14, c[0x0][0x364] ;  /* 0x0000d900ff0e7b82 */ /* 0x000ea20000000800 */
[----:B------:R-:W3:Y:S01]  /*00d0*/  LDCU UR6, c[0x0][0x370] ;  /* 0x00006e00ff0677ac */ /* 0x000ee20008000800 */
[----:B------:R-:W4:Y:S01]  /*00e0*/  LDCU UR7, c[0x0][0x374] ;  /* 0x00006e80ff0777ac */ /* 0x000f220008000800 */
[C---:B-1----:R-:W-:Y:S01]  /*00f0*/  IMAD R13, R12.reuse, UR4, R13 ;  /* 0x000000040c0d7c24 */ /* 0x042fe2000f8e020d */
[----:B0-----:R-:W0:Y:S01]  /*0100*/  MUFU.RCP R0, R0 ;  /* 0x0000000000007308 */ /* 0x001e220000001000 */
[----:B---3--:R-:W-:Y:S02]  /*0110*/  IMAD R12, R12, UR6, RZ ;  /* 0x000000060c0c7c24 */ /* 0x008fe4000f8e02ff */
[----:B--2---:R-:W-:Y:S02]  /*0120*/  IMAD R15, R14, UR5, R15 ;  /* 0x000000050e0f7c24 */ /* 0x004fe4000f8e020f */
[----:B0-----:R-:W-:-:S02]  /*0130*/  VIADD R4, R0, 0xffffffe ;  /* 0x0ffffffe00047836 */ /* 0x001fc40000000000 */
[----:B----4-:R-:W-:Y:S02]  /*0140*/  IMAD R14, R14, UR7, RZ ;  /* 0x000000070e0e7c24 */ /* 0x010fe4000f8e02ff */
[----:B------:R0:W1:Y:S02]  /*0150*/  F2I.FTZ.U32.TRUNC.NTZ R5, R4 ;  /* 0x0000000400057305 */ /* 0x000064000021f000 */
[----:B0-----:R-:W-:Y:S02]  /*0160*/  HFMA2 R4, -RZ, RZ, 0, 0 ;  /* 0x00000000ff047431 */ /* 0x001fe400000001ff */
[----:B-1----:R-:W-:-:S04]  /*0170*/  IMAD.MOV R7, RZ, RZ, -R5 ;  /* 0x000000ffff077224 */ /* 0x002fc800078e0a05 */
[----:B------:R-:W-:-:S04]  /*0180*/  IMAD R7, R7, R6, RZ ;  /* 0x0000000607077224 */ /* 0x000fc800078e02ff */
[----:B------:R-:W-:-:S04]  /*0190*/  IMAD.HI.U32 R5, R5, R7, R4 ;  /* 0x0000000705057227 */ /* 0x000fc800078e0004 */
[----:B------:R-:W-:-:S04]  /*01a0*/  IMAD.MOV.U32 R7, RZ, RZ, R8 ;  /* 0x000000ffff077224 */ /* 0x000fc800078e0008 */
[----:B------:R-:W-:-:S04]  /*01b0*/  IMAD.HI.U32 R0, R5, R7, RZ ;  /* 0x0000000705007227 */ /* 0x000fc800078e00ff */
[----:B------:R-:W-:-:S04]  /*01c0*/  IMAD.MOV R5, RZ, RZ, -R0 ;  /* 0x000000ffff057224 */ /* 0x000fc800078e0a00 */
[----:B------:R-:W-:-:S05]  /*01d0*/  IMAD R5, R6, R5, R7 ;  /* 0x0000000506057224 */ /* 0x000fca00078e0207 */
[----:B------:R-:W-:-:S13]  /*01e0*/  ISETP.GT.U32.AND P2, PT, R6, R5, PT ;  /* 0x000000050600720c */ /* 0x000fda0003f44070 */
[-C--:B------:R-:W-:Y:S01]  /*01f0*/  @!P2 IADD3 R5, PT, PT, R5, -R6.reuse, RZ ;  /* 0x800000060505a210 */ /* 0x080fe20007ffe0ff */
[----:B------:R-:W-:Y:S01]  /*0200*/  @!P2 VIADD R0, R0, 0x1 ;  /* 0x000000010000a836 */ /* 0x000fe20000000000 */
[----:B------:R-:W-:Y:S02]  /*0210*/  ISETP.NE.AND P2, PT, R3, RZ, PT ;  /* 0x000000ff0300720c */ /* 0x000fe40003f45270 */
[----:B------:R-:W-:-:S13]  /*0220*/  ISETP.GE.U32.AND P0, PT, R5, R6, PT ;  /* 0x000000060500720c */ /* 0x000fda0003f06070 */
[----:B------:R-:W-:-:S05]  /*0230*/  @P0 VIADD R0, R0, 0x1 ;  /* 0x0000000100000836 */ /* 0x000fca0000000000 */
[----:B------:R-:W-:Y:S02]  /*0240*/  @!P1 IADD3 R0, PT, PT, -R0, RZ, RZ ;  /* 0x000000ff00009210 */ /* 0x000fe40007ffe1ff */
[----:B------:R-:W-:-:S04]  /*0250*/  @!P2 LOP3.LUT R0, RZ, R3, RZ, 0x33, !PT ;  /* 0x00000003ff00a212 */ /* 0x000fc800078e33ff */
[----:B------:R-:W-:-:S13]  /*0260*/  ISETP.GE.AND P0, PT, R13, R0, PT ;  /* 0x000000000d00720c */ /* 0x000fda0003f06270 */
[----:B------:R-:W-:Y:S05]  /*0270*/  @P0 EXIT ;  /* 0x000000000000094d */ /* 0x000fea0003800000 */
[----:B------:R-:W-:Y:S01]  /*0280*/  IMAD.MOV.U32 R17, RZ, RZ, R13 ;  /* 0x000000ffff117224 */ /* 0x000fe200078e000d */
[----:B------:R-:W0:Y:S06]  /*0290*/  LDCU.64 UR4, c[0x0][0x358] ;  /* 0x00006b00ff0477ac */ /* 0x000e2c0008000a00 */
.L_x_34:
[----:B------:R-:W-:Y:S01]  /*02a0*/  ISETP.GE.AND P0, PT, R15, R0, PT ;  /* 0x000000000f00720c */ /* 0x000fe20003f06270 */
[----:B------:R-:W-:-:S12]  /*02b0*/  BSSY.RECONVERGENT B0, `(.L_x_25) ;  /* 0x0000031000007945 */ /* 0x000fd80003800200 */
[----:B------:R-:W-:Y:S05]  /*02c0*/  @P0 BRA `(.L_x_26) ;  /* 0x0000000000bc0947 */ /* 0x000fea0003800000 */
[----:B------:R-:W-:Y:S01]  /*02d0*/  IMAD R16, R0, R17, RZ ;  /* 0x0000001100107224 */ /* 0x000fe200078e02ff */
[----:B------:R-:W-:-:S07]  /*02e0*/  MOV R19, R15 ;  /* 0x0000000f00137202 */ /* 0x000fce0000000f00 */
.L_x_33:
[----:B0-----:R-:W1:Y:S01]  /*02f0*/  LDC.64 R2, c[0x0][0x390] ;  /* 0x0000e400ff027b82 */ /* 0x001e620000000a00 */
[----:B------:R-:W2:Y:S01]  /*0300*/  LDCU.64 UR6, c[0x0][0x3a0] ;  /* 0x00007400ff0677ac */ /* 0x000ea20008000a00 */
[--C-:B------:R-:W-:Y:S01]  /*0310*/  IMAD.IADD R5, R16, 0x1, R19.reuse ;  /* 0x0000000110057824 */ /* 0x100fe200078e0213 */
[----:B------:R-:W-:Y:S01]  /*0320*/  BSSY.RECONVERGENT B1, `(.L_x_27) ;  /* 0x0000028000017945 */ /* 0x000fe20003800200 */
[----:B--2---:R-:W-:Y:S01]  /*0330*/  IMAD R4, R17, UR6, R19 ;  /* 0x0000000611047c24 */ /* 0x004fe2000f8e0213 */
[----:B------:R-:W-:Y:S02]  /*0340*/  ISETP.GE.AND P1, PT, R13, UR7, PT ;  /* 0x000000070d007c0c */ /* 0x000fe4000bf26270 */
[----:B------:R-:W-:Y:S01]  /*0350*/  IADD3 R19, PT, PT, R14, R19, RZ ;  /* 0x000000130e137210 */ /* 0x000fe20007ffe0ff */
[----:B------:R-:W-:Y:S02]  /*0360*/  IMAD R4, R4, UR7, RZ ;  /* 0x0000000704047c24 */ /* 0x000fe4000f8e02ff */
[----:B-1----:R-:W-:Y:S01]  /*0370*/  IMAD.WIDE R2, R5, 0x4, R2 ;  /* 0x0000000405027825 */ /* 0x002fe200078e0202 */
[----:B------:R-:W-:-:S04]  /*0380*/  ISETP.GE.AND P0, PT, R19, R0, PT ;  /* 0x000000001300720c */ /* 0x000fc80003f06270 */
[----:B0-----:R0:W-:Y:S03]  /*0390*/  STG.E desc[UR4][R2.64], R4 ;  /* 0x0000000402007986 */ /* 0x0011e6000c101904 */
[----:B------:R-:W-:Y:S06]  /*03a0*/  @P1 BRA `(.L_x_28) ;  /* 0x00000000007c1947 */ /* 0x000fec0003800000 */
[----:B------:R-:W0:Y:S01]  /*03b0*/  LDCU.64 UR6, c[0x0][0x398] ;  /* 0x00007300ff0677ac */ /* 0x000e220008000a00 */
[----:B------:R-:W-:Y:S01]  /*03c0*/  SHF.R.S32.HI R6, RZ, 0x1f, R5 ;  /* 0x0000001fff067819 */ /* 0x000fe20000011405 */
[----:B------:R-:W-:Y:S01]  /*03d0*/  IMAD.IADD R20, R15, 0x1, R4 ;  /* 0x000000010f147824 */ /* 0x000fe200078e0204 */
[----:B------:R-:W-:Y:S02]  /*03e0*/  MOV R21, R13 ;  /* 0x0000000d00157202 */ /* 0x000fe40000000f00 */
[----:B0-----:R-:W-:-:S04]  /*03f0*/  LEA R2, P1, R5, UR6, 0x2 ;  /* 0x0000000605027c11 */ /* 0x001fc8000f8210ff */
[----:B------:R-:W-:-:S09]  /*0400*/  LEA.HI.X R3, R5, UR7, R6, 0x2, P1 ;  /* 0x0000000705037c11 */ /* 0x000fd200088f1406 */
.L_x_32:
[----:B0-----:R-:W0:Y:S01]  /*0410*/  LDC R22, c[0x0][0x3a4] ;  /* 0x0000e900ff167b82 */ /* 0x001e220000000800 */
[----:B------:R-:W-:Y:S01]  /*0420*/  BSSY.RECONVERGENT B2, `(.L_x_29) ;  /* 0x0000014000027945 */ /* 0x000fe20003800200 */
[----:B0-----:R-:W-:-:S13]  /*0430*/  ISETP.GE.AND P1, PT, R15, R22, PT ;  /* 0x000000160f00720c */ /* 0x001fda0003f26270 */
[----:B------:R-:W-:Y:S05]  /*0440*/  @P1 BRA `(.L_x_30) ;  /* 0x0000000000441947 */ /* 0x000fea0003800000 */
[----:B------:R0:W5:Y:S01]  /*0450*/  LDG.E R23, desc[UR4][R2.64] ;  /* 0x0000000402177981 */ /* 0x000162000c1e1900 */
[----:B------:R-:W1:Y:S01]  /*0460*/  LDC.64 R4, c[0x0][0x380] ;  /* 0x0000e000ff047b82 */ /* 0x000e620000000a00 */
[----:B------:R-:W2:Y:S01]  /*0470*/  LDCU UR6, c[0x0][0x3a0] ;  /* 0x00007400ff0677ac */ /* 0x000ea20008000800 */
[----:B------:R-:W-:-:S06]  /*0480*/  IMAD.MOV.U32 R27, RZ, RZ, R15 ;  /* 0x000000ffff1b7224 */ /* 0x000fcc00078e000f */
[----:B------:R-:W3:Y:S01]  /*0490*/  LDC.64 R6, c[0x0][0x388] ;  /* 0x0000e200ff067b82 */ /* 0x000ee20000000a00 */
[----:B0-2---:R-:W-:-:S07]  /*04a0*/  IMAD R25, R21, UR6, R20 ;  /* 0x0000000615197c24 */ /* 0x005fce000f8e0214 */
.L_x_31:
[----:B---3--:R-:W-:-:S04]  /*04b0*/  IMAD.WIDE R8, R25, 0x4, R6 ;  /* 0x0000000419087825 */ /* 0x008fc800078e0206 */
[----:B-1----:R-:W-:Y:S02]  /*04c0*/  IMAD.WIDE R10, R25, 0x4, R4 ;  /* 0x00000004190a7825 */ /* 0x002fe400078e0204 */
[----:B------:R-:W2:Y:S04]  /*04d0*/  LDG.E R9, desc[UR4][R8.64] ;  /* 0x0000000408097981 */ /* 0x000ea8000c1e1900 */
[----:B------:R-:W2:Y:S01]  /*04e0*/  LDG.E R10, desc[UR4][R10.64] ;  /* 0x000000040a0a7981 */ /* 0x000ea2000c1e1900 */
[C---:B------:R-:W-:Y:S01]  /*04f0*/  IMAD.IADD R27, R14.reuse, 0x1, R27 ;  /* 0x000000010e1b7824 */ /* 0x040fe200078e021b */
[----:B------:R-:W-:-:S04]  /*0500*/  IADD3 R25, PT, PT, R14, R25, RZ ;  /* 0x000000190e197210 */ /* 0x000fc80007ffe0ff */
[----:B------:R-:W-:Y:S02]  /*0510*/  ISETP.GE.AND P1, PT, R27, R22, PT ;  /* 0x000000161b00720c */ /* 0x000fe40003f26270 */
[----:B--2---:R-:W-:-:S04]  /*0520*/  LOP3.LUT R18, R9, R10, RZ, 0x3c, !PT ;  /* 0x0000000a09127212 */ /* 0x004fc800078e3cff */
[----:B0----5:R-:W-:-:S05]  /*0530*/  IADD3 R23, PT, PT, R18, R23, RZ ;  /* 0x0000001712177210 */ /* 0x021fca0007ffe0ff */
[----:B------:R0:W-:Y:S02]  /*0540*/  STG.E desc[UR4][R2.64], R23 ;  /* 0x0000001702007986 */ /* 0x0001e4000c101904 */
[----:B------:R-:W-:Y:S05]  /*0550*/  @!P1 BRA `(.L_x_31) ;  /* 0xfffffffc00d49947 */ /* 0x000fea000383ffff */
.L_x_30:
[----:B------:R-:W-:Y:S05]  /*0560*/  BSYNC.RECONVERGENT B2 ;  /* 0x0000000000027941 */ /* 0x000fea0003800200 */
.L_x_29:
[----:B------:R-:W-:-:S05]  /*0570*/  IMAD.IADD R21, R12, 0x1, R21 ;  /* 0x000000010c157824 */ /* 0x000fca00078e0215 */
[----:B------:R-:W-:-:S13]  /*0580*/  ISETP.GE.AND P1, PT, R21, R22, PT ;  /* 0x000000161500720c */ /* 0x000fda0003f26270 */
[----:B------:R-:W-:Y:S05]  /*0590*/  @!P1 BRA `(.L_x_32) ;  /* 0xfffffffc009c9947 */ /* 0x000fea000383ffff */
.L_x_28:
[----:B------:R-:W-:Y:S05]  /*05a0*/  BSYNC.RECONVERGENT B1 ;  /* 0x0000000000017941 */ /* 0x000fea0003800200 */
.L_x_27:
[----:B------:R-:W-:Y:S05]  /*05b0*/  @!P0 BRA `(.L_x_33) ;  /* 0xfffffffc004c8947 */ /* 0x000fea000383ffff */
.L_x_26:
[----:B0-----:R-:W-:Y:S05]  /*05c0*/  BSYNC.RECONVERGENT B0 ;  /* 0x0000000000007941 */ /* 0x001fea0003800200 */
.L_x_25:
[----:B------:R-:W-:-:S04]  /*05d0*/  IADD3 R17, PT, PT, R12, R17, RZ ;  /* 0x000000110c117210 */ /* 0x000fc80007ffe0ff */
[----:B------:R-:W-:-:S13]  /*05e0*/  ISETP.GE.AND P0, PT, R17, R0, PT ;  /* 0x000000001100720c */ /* 0x000fda0003f06270 */
[----:B------:R-:W-:Y:S05]  /*05f0*/  @!P0 BRA `(.L_x_34) ;  /* 0xfffffffc00288947 */ /* 0x000fea000383ffff */
[----:B------:R-:W-:Y:S05]  /*0600*/  EXIT ;  /* 0x000000000000794d */ /* 0x000fea0003800000 */
.L_x_35:
        /* <DEDUP_REMOVED lines=15> */
.L_x_38:


//--------------------- .nv.shared.reserved.0     --------------------------
	.section	.nv.shared.reserved.0,"aw",@nobits
	.weak		__nv_reservedSMEM_offset_0_alias
	.size		__nv_reservedSMEM_offset_0_alias, 0, 64
	.other		__nv_reservedSMEM_offset_0_alias,@"STO_CUDA_RESERVED_SHARED STV_DEFAULT"
__nv_reservedSMEM_offset_0_alias:
	.zero		0
	.zero		64


//--------------------- .nv.constant0._Z22OpticalFlowCalculationPiS_S_S_ii --------------------------
	.section	.nv.constant0._Z22OpticalFlowCalculationPiS_S_S_ii,"a",@progbits
	.sectionflags	@""
	.align	4
.nv.constant0._Z22OpticalFlowCalculationPiS_S_S_ii:
	.zero		936


//--------------------- .nv.constant0._Z15OpticalMatchingPiS_S_S_ii --------------------------
	.section	.nv.constant0._Z15OpticalMatchingPiS_S_S_ii,"a",@progbits
	.sectionflags	@""
	.align	4
.nv.constant0._Z15OpticalMatchingPiS_S_S_ii:
	.zero		936


//--------------------- .nv.constant0._Z14TargetDefiningPiS_S_S_ii --------------------------
	.section	.nv.constant0._Z14TargetDefiningPiS_S_S_ii,"a",@progbits
	.sectionflags	@""
	.align	4
.nv.constant0._Z14TargetDefiningPiS_S_S_ii:
	.zero		936


//--------------------- SYMBOLS --------------------------

	.type		.nv.reservedSmem.offset0,@object
	.size		.nv.reservedSmem.offset0,0x4
